def matmul_kernel(
    a_ptr,
    b_ptr,
    c_ptr,
    M,
    N,
    K,
    stride_am,
    stride_ak,
    stride_bk,
    stride_bn,
    stride_cm,
    stride_cn,
    BLOCK_M: tl.constexpr,
    BLOCK_N: tl.constexpr,
    BLOCK_K: tl.constexpr,
    GROUP_M: tl.constexpr,
):
    pid = tl.program_id(axis=0)
    num_pid_m = tl.cdiv(M, BLOCK_M)
    num_pid_n = tl.cdiv(N, BLOCK_N)
    num_pid_in_group = GROUP_M * num_pid_n
    group_id = pid // num_pid_in_group
    first_pid_m = group_id * GROUP_M
    group_size_m = min(num_pid_m - first_pid_m, GROUP_M)
    pid_m = first_pid_m + ((pid % num_pid_in_group) % group_size_m)
    pid_n = (pid % num_pid_in_group) // group_size_m

    offs_am = (pid_m * BLOCK_M + tl.arange(0, BLOCK_M)) % M
    offs_bn = (pid_n * BLOCK_N + tl.arange(0, BLOCK_N)) % N
    offs_k = tl.arange(0, BLOCK_K)
    a_ptrs = a_ptr + offs_am[:, None] * stride_am + offs_k[None, :] * stride_ak
    b_ptrs = b_ptr + offs_k[:, None] * stride_bk + offs_bn[None, :] * stride_bn

    acc = tl.zeros((BLOCK_M, BLOCK_N), dtype=tl.float32)
    for kk in range(0, tl.cdiv(K, BLOCK_K)):
        a = tl.load(a_ptrs, mask=offs_k[None, :] < K - kk * BLOCK_K, other=0.0)
        b = tl.load(b_ptrs, mask=offs_k[:, None] < K - kk * BLOCK_K, other=0.0)
        acc = tl.dot(a, b, acc)
        a_ptrs += BLOCK_K * stride_ak
        b_ptrs += BLOCK_K * stride_bk

    c = acc.to(c_ptr.dtype.element_ty)
    offs_cm = pid_m * BLOCK_M + tl.arange(0, BLOCK_M)
    offs_cn = pid_n * BLOCK_N + tl.arange(0, BLOCK_N)
    c_ptrs = c_ptr + offs_cm[:, None] * stride_cm + offs_cn[None, :] * stride_cn
    mask = (offs_cm[:, None] < M) & (offs_cn[None, :] < N)
    tl.store(c_ptrs, c, mask=mask)

# config = {"BLOCK_K": 32, "BLOCK_M": 64, "BLOCK_N": 128, "GROUP_M": 8, "arch": "sm_100", "dtype": "fp32", "num_ctas": 1, "num_stages": 3, "num_warps": 8}
# arch = sm_100


// ===== COMPILED SASS (sm_100a) =====

	.target	sm_100a

	.elftype	@"ET_EXEC"


//--------------------- .note.nv.tkinfo           --------------------------
	.section	.note.nv.tkinfo,"",@"SHT_NOTE"
	.sectionflags	@"SHF_NOTE_NV_TKINFO"
	.tkinfo
        /*0018*/ 	.word	0x00000081
        /*0030*/ 	.string	""
        /*0030*/ 	.string	"ptxas-blackwell"
        /*0030*/ 	.string	"Cuda compilation tools, release 12.9, V12.9.86"
        /*0030*/ 	.string	"Build cuda_12.9.r12.9/compiler.36037853_0"
        /*0030*/ 	.string	"-v  -suppress-debug-info  -lineinfo  -arch sm_100a "



//--------------------- .note.nv.cuver            --------------------------
	.section	.note.nv.cuver,"",@"SHT_NOTE"
	.sectionflags	@"SHF_NOTE_NV_CUVER"
        /*0018*/ 	.short	0x0001
        /*001a*/ 	.short	0x0064
        /*001c*/ 	.short	0x0001
        /*001e*/ 	.short	0x0000
        /*0020*/ 	.short	0x0001
        /*0022*/ 	.short	0x0000


//--------------------- .nv.info                  --------------------------
	.section	.nv.info,"",@"SHT_CUDA_INFO"
	.align	4


	//----- nvinfo : EIATTR_REGCOUNT
	.align		4
        /*0000*/ 	.byte	0x04, 0x2f
        /*0002*/ 	.short	(.L_4 - .L_3)
	.align		4
.L_3:
        /*0004*/ 	.word	index@(matmul_kernel)
        /*0008*/ 	.word	0x00000080


	//----- nvinfo : EIATTR_FRAME_SIZE
	.align		4
.L_4:
        /*000c*/ 	.byte	0x04, 0x11
        /*000e*/ 	.short	(.L_6 - .L_5)
	.align		4
.L_5:
        /*0010*/ 	.word	index@($__internal_2_$__cuda_sm10x_tcgen05_guardrail_trap_unallocated_columns_being_dealloced)
        /*0014*/ 	.word	0x00000000


	//----- nvinfo : EIATTR_FRAME_SIZE
	.align		4
.L_6:
        /*0018*/ 	.byte	0x04, 0x11
        /*001a*/ 	.short	(.L_8 - .L_7)
	.align		4
.L_7:
        /*001c*/ 	.word	index@($__internal_1_$__cuda_sm10x_tcgen05_guardrail_trap_phase_invalid_during_alloc)
        /*0020*/ 	.word	0x00000000


	//----- nvinfo : EIATTR_FRAME_SIZE
	.align		4
.L_8:
        /*0024*/ 	.byte	0x04, 0x11
        /*0026*/ 	.short	(.L_10 - .L_9)
	.align		4
.L_9:
        /*0028*/ 	.word	index@($__internal_0_$__cuda_sm10x_tcgen05_guardrail_trap_col_being_dealloced_not_returned_by_alloc)
        /*002c*/ 	.word	0x00000000


	//----- nvinfo : EIATTR_FRAME_SIZE
	.align		4
.L_10:
        /*0030*/ 	.byte	0x04, 0x11
        /*0032*/ 	.short	(.L_12 - .L_11)
	.align		4
.L_11:
        /*0034*/ 	.word	index@(matmul_kernel)
        /*0038*/ 	.word	0x00000000


	//----- nvinfo : EIATTR_MIN_STACK_SIZE
	.align		4
.L_12:
        /*003c*/ 	.byte	0x04, 0x12
        /*003e*/ 	.short	(.L_14 - .L_13)
	.align		4
.L_13:
        /*0040*/ 	.word	index@(matmul_kernel)
        /*0044*/ 	.word	0x00000000
.L_14:


//--------------------- .nv.info.matmul_kernel    --------------------------
	.section	.nv.info.matmul_kernel,"",@"SHT_CUDA_INFO"
	.sectionflags	@""
	.align	4


	//----- nvinfo : EIATTR_CUDA_API_VERSION
	.align		4
        /*0000*/ 	.byte	0x04, 0x37
        /*0002*/ 	.short	(.L_16 - .L_15)
.L_15:
        /*0004*/ 	.word	0x00000081


	//----- nvinfo : EIATTR_KPARAM_INFO
	.align		4
.L_16:
        /*0008*/ 	.byte	0x04, 0x17
        /*000a*/ 	.short	(.L_18 - .L_17)
.L_17:
        /*000c*/ 	.word	0x00000000
        /*0010*/ 	.short	0x000d
        /*0012*/ 	.short	0x0048
        /*0014*/ 	.byte	0x00, 0xf4, 0x21, 0x00


	//----- nvinfo : EIATTR_KPARAM_INFO
	.align		4
.L_18:
        /*0018*/ 	.byte	0x04, 0x17
        /*001a*/ 	.short	(.L_20 - .L_19)
.L_19:
        /*001c*/ 	.word	0x00000000
        /*0020*/ 	.short	0x000c
        /*0022*/ 	.short	0x0040
        /*0024*/ 	.byte	0x00, 0xf4, 0x21, 0x00


	//----- nvinfo : EIATTR_KPARAM_INFO
	.align		4
.L_20:
        /*0028*/ 	.byte	0x04, 0x17
        /*002a*/ 	.short	(.L_22 - .L_21)
.L_21:
        /*002c*/ 	.word	0x00000000
        /*0030*/ 	.short	0x000b
        /*0032*/ 	.short	0x0038
        /*0034*/ 	.byte	0x00, 0xf0, 0x11, 0x00


	//----- nvinfo : EIATTR_KPARAM_INFO
	.align		4
.L_22:
        /*0038*/ 	.byte	0x04, 0x17
        /*003a*/ 	.short	(.L_24 - .L_23)
.L_23:
        /*003c*/ 	.word	0x00000000
        /*0040*/ 	.short	0x000a
        /*0042*/ 	.short	0x0034
        /*0044*/ 	.byte	0x00, 0xf0, 0x11, 0x00


	//----- nvinfo : EIATTR_KPARAM_INFO
	.align		4
.L_24:
        /*0048*/ 	.byte	0x04, 0x17
        /*004a*/ 	.short	(.L_26 - .L_25)
.L_25:
        /*004c*/ 	.word	0x00000000
        /*0050*/ 	.short	0x0009
        /*0052*/ 	.short	0x0030
        /*0054*/ 	.byte	0x00, 0xf0, 0x11, 0x00


	//----- nvinfo : EIATTR_KPARAM_INFO
	.align		4
.L_26:
        /*0058*/ 	.byte	0x04, 0x17
        /*005a*/ 	.short	(.L_28 - .L_27)
.L_27:
        /*005c*/ 	.word	0x00000000
        /*0060*/ 	.short	0x0008
        /*0062*/ 	.short	0x002c
        /*0064*/ 	.byte	0x00, 0xf0, 0x11, 0x00


	//----- nvinfo : EIATTR_KPARAM_INFO
	.align		4
.L_28:
        /*0068*/ 	.byte	0x04, 0x17
        /*006a*/ 	.short	(.L_30 - .L_29)
.L_29:
        /*006c*/ 	.word	0x00000000
        /*0070*/ 	.short	0x0007
        /*0072*/ 	.short	0x0028
        /*0074*/ 	.byte	0x00, 0xf0, 0x11, 0x00


	//----- nvinfo : EIATTR_KPARAM_INFO
	.align		4
.L_30:
        /*0078*/ 	.byte	0x04, 0x17
        /*007a*/ 	.short	(.L_32 - .L_31)
.L_31:
        /*007c*/ 	.word	0x00000000
        /*0080*/ 	.short	0x0006
        /*0082*/ 	.short	0x0024
        /*0084*/ 	.byte	0x00, 0xf0, 0x11, 0x00


	//----- nvinfo : EIATTR_KPARAM_INFO
	.align		4
.L_32:
        /*0088*/ 	.byte	0x04, 0x17
        /*008a*/ 	.short	(.L_34 - .L_33)
.L_33:
        /*008c*/ 	.word	0x00000000
        /*0090*/ 	.short	0x0005
        /*0092*/ 	.short	0x0020
        /*0094*/ 	.byte	0x00, 0xf0, 0x11, 0x00


	//----- nvinfo : EIATTR_KPARAM_INFO
	.align		4
.L_34:
        /*0098*/ 	.byte	0x04, 0x17
        /*009a*/ 	.short	(.L_36 - .L_35)
.L_35:
        /*009c*/ 	.word	0x00000000
        /*00a0*/ 	.short	0x0004
        /*00a2*/ 	.short	0x001c
        /*00a4*/ 	.byte	0x00, 0xf0, 0x11, 0x00


	//----- nvinfo : EIATTR_KPARAM_INFO
	.align		4
.L_36:
        /*00a8*/ 	.byte	0x04, 0x17
        /*00aa*/ 	.short	(.L_38 - .L_37)
.L_37:
        /*00ac*/ 	.word	0x00000000
        /*00b0*/ 	.short	0x0003
        /*00b2*/ 	.short	0x0018
        /*00b4*/ 	.byte	0x00, 0xf0, 0x11, 0x00


	//----- nvinfo : EIATTR_KPARAM_INFO
	.align		4
.L_38:
        /*00b8*/ 	.byte	0x04, 0x17
        /*00ba*/ 	.short	(.L_40 - .L_39)
.L_39:
        /*00bc*/ 	.word	0x00000000
        /*00c0*/ 	.short	0x0002
        /*00c2*/ 	.short	0x0010
        /*00c4*/ 	.byte	0x00, 0xf4, 0x21, 0x00


	//----- nvinfo : EIATTR_KPARAM_INFO
	.align		4
.L_40:
        /*00c8*/ 	.byte	0x04, 0x17
        /*00ca*/ 	.short	(.L_42 - .L_41)
.L_41:
        /*00cc*/ 	.word	0x00000000
        /*00d0*/ 	.short	0x0001
        /*00d2*/ 	.short	0x0008
        /*00d4*/ 	.byte	0x00, 0xf4, 0x21, 0x00


	//----- nvinfo : EIATTR_KPARAM_INFO
	.align		4
.L_42:
        /*00d8*/ 	.byte	0x04, 0x17
        /*00da*/ 	.short	(.L_44 - .L_43)
.L_43:
        /*00dc*/ 	.word	0x00000000
        /*00e0*/ 	.short	0x0000
        /*00e2*/ 	.short	0x0000
        /*00e4*/ 	.byte	0x00, 0xf4, 0x21, 0x00


	//----- nvinfo : EIATTR_AT_ENTRY_FRAGMENTS
	.align		4
.L_44:
        /*00e8*/ 	.byte	0x04, 0x4f
        /*00ea*/ 	.short	(.L_46 - .L_45)


	//   ....[0]....
.L_45:
        /*00ec*/ 	.word	0x00000004


	//----- nvinfo : EIATTR_RESERVED_SMEM_USED
	.align		4
.L_46:
        /*00f0*/ 	.byte	0x01, 0x41
	.zero		2


	//----- nvinfo : EIATTR_SPARSE_MMA_MASK
	.align		4
        /*00f4*/ 	.byte	0x03, 0x50
        /*00f6*/ 	.short	0x0000


	//----- nvinfo : EIATTR_TCGEN05_1CTA_USED
	.align		4
        /*00f8*/ 	.byte	0x01, 0x51
	.zero		2


	//----- nvinfo : EIATTR_MAXREG_COUNT
	.align		4
        /*00fc*/ 	.byte	0x03, 0x1b
        /*00fe*/ 	.short	0x00ff


	//----- nvinfo : EIATTR_NUM_BARRIERS
	.align		4
        /*0100*/ 	.byte	0x02, 0x4c
        /*0102*/ 	.byte	0x01
	.zero		1


	//----- nvinfo : EIATTR_INT_WARP_WIDE_INSTR_OFFSETS
	.align		4
        /*0104*/ 	.byte	0x04, 0x31
        /*0106*/ 	.short	(.L_48 - .L_47)


	//   ....[0]....
.L_47:
        /*0108*/ 	.word	0x00001ae0


	//   ....[1]....
        /*010c*/ 	.word	0x00001b10


	//   ....[2]....
        /*0110*/ 	.word	0x00001c40


	//   ....[3]....
        /*0114*/ 	.word	0x00005c10


	//   ....[4]....
        /*0118*/ 	.word	0x00005c60


	//----- nvinfo : EIATTR_COOP_GROUP_MASK_REGIDS
	.align		4
.L_48:
        /*011c*/ 	.byte	0x04, 0x29
        /*011e*/ 	.short	(.L_50 - .L_49)


	//   ....[0]....
.L_49:
        /*0120*/ 	.word	0xffffffff


	//   ....[1]....
        /*0124*/ 	.word	0xffffffff


	//   ....[2]....
        /*0128*/ 	.word	0xffffffff


	//   ....[3]....
        /*012c*/ 	.word	0xffffffff


	//----- nvinfo : EIATTR_COOP_GROUP_INSTR_OFFSETS
	.align		4
.L_50:
        /*0130*/ 	.byte	0x04, 0x28
        /*0132*/ 	.short	(.L_52 - .L_51)


	//   ....[0]....
.L_51:
        /*0134*/ 	.word	0x00000060


	//   ....[1]....
        /*0138*/ 	.word	0x00000320


	//   ....[2]....
        /*013c*/ 	.word	0x00005aa0


	//   ....[3]....
        /*0140*/ 	.word	0x00005d10


	//----- nvinfo : EIATTR_VRC_CTA_INIT_COUNT
	.align		4
.L_52:
        /*0144*/ 	.byte	0x02, 0x4a
        /*0146*/ 	.byte	0x80
	.zero		1


	//----- nvinfo : EIATTR_MBARRIER_INSTR_OFFSETS
	.align		4
        /*0148*/ 	.byte	0x04, 0x39
        /*014a*/ 	.short	(.L_54 - .L_53)


	//   ....[0]....
.L_53:
        /*014c*/ 	.word	0x00001d60
        /*0150*/ 	.word	0x000000ff
        /*0154*/ 	.word	0x00000000
        /*0158*/ 	.short	0x0100
        /*015a*/ 	.byte	0x0c
	.zero		1


	//   ....[1]....
        /*015c*/ 	.word	0x00001eb0
        /*0160*/ 	.word	0x000000ff
        /*0164*/ 	.word	0x00012008
        /*0168*/ 	.short	0x0100
        /*016a*/ 	.byte	0x0a
	.zero		1


	//   ....[2]....
        /*016c*/ 	.word	0x00004030
        /*0170*/ 	.word	0x000000ff
        /*0174*/ 	.word	0x00000000
        /*0178*/ 	.short	0x010a
        /*017a*/ 	.byte	0x12
	.zero		1


	//   ....[3]....
        /*017c*/ 	.word	0x00004990
        /*0180*/ 	.word	0x000000ff
        /*0184*/ 	.word	0x00000000
        /*0188*/ 	.short	0x010a
        /*018a*/ 	.byte	0x0c
	.zero		1


	//   ....[4]....
        /*018c*/ 	.word	0x00004aa0
        /*0190*/ 	.word	0x000000ff
        /*0194*/ 	.word	0x00012000
        /*0198*/ 	.short	0x0108
        /*019a*/ 	.byte	0x0a
	.zero		1


	//   ....[5]....
        /*019c*/ 	.word	0x00004ae0
        /*01a0*/ 	.word	0x000000ff
        /*01a4*/ 	.word	0x00012008
        /*01a8*/ 	.short	0x0108
        /*01aa*/ 	.byte	0x0a
	.zero		1


	//   ....[6]....
        /*01ac*/ 	.word	0x00005d30
        /*01b0*/ 	.word	0x000000ff
        /*01b4*/ 	.word	0x00000000
        /*01b8*/ 	.short	0x010a
        /*01ba*/ 	.byte	0x12
	.zero		1


	//   ....[7]....
        /*01bc*/ 	.word	0x00005d60
        /*01c0*/ 	.word	0x000000ff
        /*01c4*/ 	.word	0x00000000
        /*01c8*/ 	.short	0x010a
        /*01ca*/ 	.byte	0x0c
	.zero		1


	//----- nvinfo : EIATTR_NUM_MBARRIERS
	.align		4
.L_54:
        /*01cc*/ 	.byte	0x03, 0x38
        /*01ce*/ 	.short	0x0002


	//----- nvinfo : EIATTR_EXIT_INSTR_OFFSETS
	.align		4
        /*01d0*/ 	.byte	0x04, 0x1c
        /*01d2*/ 	.short	(.L_56 - .L_55)


	//   ....[0]....
.L_55:
        /*01d4*/ 	.word	0x00005d20


	//----- nvinfo : EIATTR_REQNTID
	.align		4
.L_56:
        /*01d8*/ 	.byte	0x04, 0x10
        /*01da*/ 	.short	(.L_58 - .L_57)
.L_57:
        /*01dc*/ 	.word	0x00000100
        /*01e0*/ 	.word	0x00000001
        /*01e4*/ 	.word	0x00000001


	//----- nvinfo : EIATTR_CRS_STACK_SIZE
	.align		4
.L_58:
        /*01e8*/ 	.byte	0x04, 0x1e
        /*01ea*/ 	.short	(.L_60 - .L_59)
.L_59:
        /*01ec*/ 	.word	0x00000000


	//----- nvinfo : EIATTR_CBANK_PARAM_SIZE
	.align		4
.L_60:
        /*01f0*/ 	.byte	0x03, 0x19
        /*01f2*/ 	.short	0x0050


	//----- nvinfo : EIATTR_PARAM_CBANK
	.align		4
        /*01f4*/ 	.byte	0x04, 0x0a
        /*01f6*/ 	.short	(.L_62 - .L_61)
	.align		4
.L_61:
        /*01f8*/ 	.word	index@(.nv.constant0.matmul_kernel)
        /*01fc*/ 	.short	0x0380
        /*01fe*/ 	.short	0x0050


	//----- nvinfo : EIATTR_SW_WAR
	.align		4
.L_62:
        /*0200*/ 	.byte	0x04, 0x36
        /*0202*/ 	.short	(.L_64 - .L_63)
.L_63:
        /*0204*/ 	.word	0x00000008
.L_64:


//--------------------- .nv.compat                --------------------------
	.section	.nv.compat,"",@"SHT_CUDA_COMPAT_INFO"
	.align	4
        /*0000*/ 	.byte	0x02, 0x02, 0x02, 0x00, 0x02, 0x05, 0x05, 0x00, 0x02, 0x03, 0x00, 0x00, 0x02, 0x06, 0x01, 0x00


//--------------------- .nv.callgraph             --------------------------
	.section	.nv.callgraph,"",@"SHT_CUDA_CALLGRAPH"
	.align	4
	.sectionentsize	8
	.align		4
        /*0000*/ 	.word	0x00000000
	.align		4
        /*0004*/ 	.word	0xffffffff
	.align		4
        /*0008*/ 	.word	0x00000000
	.align		4
        /*000c*/ 	.word	0xfffffffe
	.align		4
        /*0010*/ 	.word	0x00000000
	.align		4
        /*0014*/ 	.word	0xfffffffd
	.align		4
        /*0018*/ 	.word	0x00000000
	.align		4
        /*001c*/ 	.word	0xfffffffc


//--------------------- .text.matmul_kernel       --------------------------
	.section	.text.matmul_kernel,"ax",@progbits
	.align	128
        .global         matmul_kernel
        .type           matmul_kernel,@function
        .size           matmul_kernel,(.L_x_20 - matmul_kernel)
        .other          matmul_kernel,@"STO_CUDA_ENTRY STV_DEFAULT"
matmul_kernel:
.text.matmul_kernel:
[----:B------:R-:W1:Y:S01]  /*0000*/  LDC R1, c[0x0][0x37c] ;  /* 0x0000df00ff017b82 */ /* 0x000e620000000800 */
[----:B------:R-:W2:Y:S02]  /*0010*/  S2R R0, SR_TID.X ;  /* 0x0000000000007919 */ /* 0x000ea40000002100 */
[----:B--2---:R-:W-:-:S13]  /*0020*/  ISETP.GE.U32.AND P0, PT, R0, 0x20, PT ;  /* 0x000000200000780c */ /* 0x004fda0003f06070 */
[----:B------:R-:W-:Y:S02]  /*0030*/  VOTEU.ANY UP0, P0 ;  /* 0x0000000000ff7886 */ /* 0x000fe40000000100 */
[----:B-1----:R-:W-:Y:S05]  /*0040*/  BRA.U UP0, `(.L_x_0) ;  /* 0x0000000100b87547 */ /* 0x002fea000b800000 */
[----:B------:R-:W1:Y:S01]  /*0050*/  S2UR UR6, SR_CgaCtaId ;  /* 0x00000000000679c3 */ /* 0x000e620000008800 */
[----:B------:R-:W-:Y:S01]  /*0060*/  NOP ;  /* 0x0000000000007918 */ /* 0x000fe20000000000 */
[----:B------:R-:W-:Y:S02]  /*0070*/  UMOV UR4, 0x40 ;  /* 0x0000004000047882 */ /* 0x000fe40000000000 */
[----:B-1----:R-:W-:-:S09]  /*0080*/  ULEA UR4, UR6, UR4, 0x18 ;  /* 0x0000000406047291 */ /* 0x002fd2000f8ec0ff */
[----:B------:R-:W1:Y:S01]  /*0090*/  LDS.U8 R2, [UR4] ;  /* 0x00000004ff027984 */ /* 0x000e620008000000 */
[----:B------:R-:W-:Y:S02]  /*00a0*/  UMOV UR4, 0x400 ;  /* 0x0000040000047882 */ /* 0x000fe40000000000 */
[----:B------:R-:W-:Y:S01]  /*00b0*/  ULEA UR4, UR6, UR4, 0x18 ;  /* 0x0000000406047291 */ /* 0x000fe2000f8ec0ff */
[----:B-1----:R-:W-:-:S13]  /*00c0*/  ISETP.NE.AND P0, PT, R2, RZ, PT ;  /* 0x000000ff0200720c */ /* 0x002fda0003f05270 */
[----:B------:R-:W-:Y:S05]  /*00d0*/  @P0 BRA `(.L_x_1) ;  /* 0x00000000007c0947 */ /* 0x000fea0003800000 */
[----:B------:R-:W-:-:S13]  /*00e0*/  ELECT P0, URZ, PT ;  /* 0x0000000000ff782f */ /* 0x000fda0003800000 */
[----:B------:R-:W-:Y:S05]  /*00f0*/  @!P0 BRA `(.L_x_2) ;  /* 0x0000000000848947 */ /* 0x000fea0003800000 */
[----:B------:R-:W-:Y:S01]  /*0100*/  UMOV UR5, 0x4 ;  /* 0x0000000400057882 */ /* 0x000fe20000000000 */
[----:B------:R-:W-:Y:S02]  /*0110*/  IMAD.MOV.U32 R5, RZ, RZ, 0x1 ;  /* 0x00000001ff057424 */ /* 0x000fe400078e00ff */
[----:B------:R-:W-:Y:S02]  /*0120*/  IMAD.MOV.U32 R3, RZ, RZ, 0xf ;  /* 0x0000000fff037424 */ /* 0x000fe400078e00ff */
[----:B------:R-:W-:Y:S04]  /*0130*/  DEPBAR.LE SB1, 0x36 ;  /* 0x00009d800000791a */ /* 0x000fe80000000000 */
[----:B------:R-:W1:Y:S02]  /*0140*/  UTCATOMSWS.FIND_AND_SET.ALIGN UP1, UR5, UR5 ;  /* 0x00000005000575e3 */ /* 0x000e640008020800 */
[----:B-1----:R-:W-:-:S04]  /*0150*/  PLOP3.LUT P0, PT, PT, PT, UP1, 0x80, 0x8 ;  /* 0x000000000008781c */ /* 0x002fc80003f0f018 */
[----:B------:R-:W-:-:S04]  /*0160*/  SEL R2, RZ, 0xffffffff, !P0 ;  /* 0xffffffffff027807 */ /* 0x000fc80004000000 */
[----:B------:R-:W-:Y:S01]  /*0170*/  ISETP.NE.AND P0, PT, R2, RZ, PT ;  /* 0x000000ff0200720c */ /* 0x000fe20003f05270 */
[----:B------:R-:W-:-:S12]  /*0180*/  IMAD.U32 R2, RZ, RZ, UR5 ;  /* 0x00000005ff027e24 */ /* 0x000fd8000f8e00ff */
[----:B------:R-:W-:Y:S05]  /*0190*/  @P0 BRA `(.L_x_3) ;  /* 0x0000000000240947 */ /* 0x000fea0003800000 */
.L_x_4:
[----:B------:R-:W-:Y:S05]  /*01a0*/  NANOSLEEP 0x64 ;  /* 0x000000640000795d */ /* 0x000fea0003800000 */
[----:B------:R-:W-:-:S05]  /*01b0*/  UMOV UR5, 0x4 ;  /* 0x0000000400057882 */ /* 0x000fca0000000000 */
[----:B------:R-:W-:Y:S04]  /*01c0*/  DEPBAR.LE SB1, 0x36 ;  /* 0x00009d800000791a */ /* 0x000fe80000000000 */
[----:B------:R-:W1:Y:S02]  /*01d0*/  UTCATOMSWS.FIND_AND_SET.ALIGN UP1, UR5, UR5 ;  /* 0x00000005000575e3 */ /* 0x000e640008020800 */
[----:B-1----:R-:W-:-:S04]  /*01e0*/  PLOP3.LUT P0, PT, PT, PT, UP1, 0x80, 0x8 ;  /* 0x000000000008781c */ /* 0x002fc80003f0f018 */
[----:B------:R-:W-:-:S04]  /*01f0*/  SEL R2, RZ, 0xffffffff, !P0 ;  /* 0xffffffffff027807 */ /* 0x000fc80004000000 */
[----:B------:R-:W-:Y:S01]  /*0200*/  ISETP.NE.AND P0, PT, R2, RZ, PT ;  /* 0x000000ff0200720c */ /* 0x000fe20003f05270 */
[----:B------:R-:W-:-:S12]  /*0210*/  IMAD.U32 R2, RZ, RZ, UR5 ;  /* 0x00000005ff027e24 */ /* 0x000fd8000f8e00ff */
[----:B------:R-:W-:Y:S05]  /*0220*/  @!P0 BRA `(.L_x_4) ;  /* 0xfffffffc00dc8947 */ /* 0x000fea000383ffff */
.L_x_3:
[C---:B------:R-:W-:Y:S01]  /*0230*/  VIADD R4, R2.reuse, 0x10 ;  /* 0x0000001002047836 */ /* 0x040fe20000000000 */
[----:B------:R-:W-:Y:S01]  /*0240*/  UMOV UR5, 0x50 ;  /* 0x0000005000057882 */ /* 0x000fe20000000000 */
[----:B------:R-:W-:Y:S01]  /*0250*/  SHF.L.U32 R3, R3, R2, RZ ;  /* 0x0000000203037219 */ /* 0x000fe200000006ff */
[----:B------:R-:W-:Y:S01]  /*0260*/  ULEA UR5, UR6, UR5, 0x18 ;  /* 0x0000000506057291 */ /* 0x000fe2000f8ec0ff */
[----:B------:R-:W-:Y:S01]  /*0270*/  IMAD.SHL.U32 R2, R2, 0x20, RZ ;  /* 0x0000002002027824 */ /* 0x000fe200078e00ff */
[----:B------:R-:W-:-:S04]  /*0280*/  SHF.L.U32 R4, R5, R4, RZ ;  /* 0x0000000405047219 */ /* 0x000fc800000006ff */
[----:B------:R-:W-:-:S05]  /*0290*/  LOP3.LUT R3, R4, R3, RZ, 0xfc, !PT ;  /* 0x0000000304037212 */ /* 0x000fca00078efcff */
[----:B------:R1:W-:Y:S04]  /*02a0*/  ATOMS.OR RZ, [UR5], R3 ;  /* 0x00000003ffff798c */ /* 0x0003e8000b000005 */
[----:B------:R1:W-:Y:S01]  /*02b0*/  STS [UR4], R2 ;  /* 0x00000002ff007988 */ /* 0x0003e20008000804 */
[----:B------:R-:W-:Y:S05]  /*02c0*/  BRA `(.L_x_2) ;  /* 0x0000000000107947 */ /* 0x000fea0003800000 */
.L_x_1:
[----:B------:R-:W-:-:S05]  /*02d0*/  IMAD.MOV.U32 R2, RZ, RZ, -0x1 ;  /* 0xffffffffff027424 */ /* 0x000fca00078e00ff */
[----:B------:R1:W-:Y:S02]  /*02e0*/  STS [UR4], R2 ;  /* 0x00000002ff007988 */ /* 0x0003e40008000804 */
[----:B-1----:R-:W-:-:S07]  /*02f0*/  MOV R2, 0x310 ;  /* 0x0000031000027802 */ /* 0x002fce0000000f00 */
[----:B------:R-:W-:Y:S05]  /*0300*/  CALL.REL.NOINC `($__internal_1_$__cuda_sm10x_tcgen05_guardrail_trap_phase_invalid_during_alloc) ;  /* 0x0000005800ac7944 */ /* 0x000fea0003c00000 */
.L_x_2:
[----:B------:R-:W-:Y:S05]  /*0310*/  WARPSYNC.ALL ;  /* 0x0000000000007948 */ /* 0x000fea0003800000 */
[----:B------:R-:W-:Y:S01]  /*0320*/  NOP ;  /* 0x0000000000007918 */ /* 0x000fe20000000000 */
.L_x_0:
[----:B------:R-:W2:Y:S01]  /*0330*/  LDC.64 R18, c[0x0][0x398] ;  /* 0x0000e600ff127b82 */ /* 0x000ea20000000a00 */
[----:B------:R-:W3:Y:S01]  /*0340*/  S2R R9, SR_CTAID.X ;  /* 0x0000000000097919 */ /* 0x000ee20000002500 */
[----:B------:R-:W-:Y:S01]  /*0350*/  UMOV UR10, 0x400 ;  /* 0x00000400000a7882 */ /* 0x000fe20000000000 */
[----:B------:R-:W4:Y:S01]  /*0360*/  LDCU UR4, c[0x0][0x3a4] ;  /* 0x00007480ff0477ac */ /* 0x000f220008000800 */
[----:B------:R-:W5:Y:S04]  /*0370*/  LDCU.64 UR18, c[0x0][0x3a8] ;  /* 0x00007500ff1277ac */ /* 0x000f680008000a00 */
[----:B------:R-:W1:Y:S01]  /*0380*/  S2UR UR6, SR_CgaCtaId ;  /* 0x00000000000679c3 */ /* 0x000e620000008800 */
[----:B------:R-:W1:Y:S01]  /*0390*/  LDCU.128 UR12, c[0x0][0x380] ;  /* 0x00007000ff0c77ac */ /* 0x000e620008000c00 */
[----:B------:R-:W1:Y:S01]  /*03a0*/  LDCU.64 UR22, c[0x0][0x358] ;  /* 0x00006b00ff1677ac */ /* 0x000e620008000a00 */
[----:B------:R-:W-:Y:S01]  /*03b0*/  UMOV UR8, 0x1 ;  /* 0x0000000100087882 */ /* 0x000fe20000000000 */
[----:B-12---:R-:W-:Y:S01]  /*03c0*/  VIADD R2, R19, 0x7f ;  /* 0x0000007f13027836 */ /* 0x006fe20000000000 */
[----:B------:R-:W-:Y:S01]  /*03d0*/  LOP3.LUT R50, RZ, R19, RZ, 0x33, !PT ;  /* 0x00000013ff327212 */ /* 0x000fe200078e33ff */
[----:B-----5:R-:W-:Y:S01]  /*03e0*/  IMAD.U32 R48, RZ, RZ, UR18 ;  /* 0x00000012ff307e24 */ /* 0x020fe2000f8e00ff */
[----:B------:R-:W-:-:S02]  /*03f0*/  USHF.L.U32 UR17, UR18, 0x5, URZ ;  /* 0x0000000512117899 */ /* 0x000fc400080006ff */
[----:B------:R-:W-:Y:S01]  /*0400*/  SHF.R.S32.HI R3, RZ, 0x1f, R2 ;  /* 0x0000001fff037819 */ /* 0x000fe20000011402 */
[----:B------:R-:W-:-:S03]  /*0410*/  ULEA UR10, UR6, UR10, 0x18 ;  /* 0x0000000a060a7291 */ /* 0x000fc6000f8ec0ff */
[----:B------:R-:W-:Y:S02]  /*0420*/  LEA.HI R3, R3, R2, RZ, 0x7 ;  /* 0x0000000203037211 */ /* 0x000fe400078f38ff */
[----:B---3--:R-:W-:Y:S02]  /*0430*/  IABS R10, R9 ;  /* 0x00000009000a7213 */ /* 0x008fe40000000000 */
[----:B------:R-:W-:-:S05]  /*0440*/  SHF.R.S32.HI R3, RZ, 0x7, R3 ;  /* 0x00000007ff037819 */ /* 0x000fca0000011403 */
[----:B------:R-:W-:-:S05]  /*0450*/  IMAD.SHL.U32 R6, R3, 0x8, RZ ;  /* 0x0000000803067824 */ /* 0x000fca00078e00ff */
[-C--:B------:R-:W-:Y:S02]  /*0460*/  IABS R5, R6.reuse ;  /* 0x0000000600057213 */ /* 0x080fe40000000000 */
[----:B------:R-:W-:Y:S02]  /*0470*/  IABS R11, R6 ;  /* 0x00000006000b7213 */ /* 0x000fe40000000000 */
[----:B------:R-:W1:Y:S08]  /*0480*/  I2F.RP R4, R5 ;  /* 0x0000000500047306 */ /* 0x000e700000209400 */
[----:B-1----:R-:W1:Y:S02]  /*0490*/  MUFU.RCP R4, R4 ;  /* 0x0000000400047308 */ /* 0x002e640000001000 */
[----:B-1----:R-:W-:-:S02]  /*04a0*/  VIADD R2, R4, 0xffffffe ;  /* 0x0ffffffe04027836 */ /* 0x002fc40000000000 */
[----:B------:R-:W-:Y:S01]  /*04b0*/  IMAD.MOV R4, RZ, RZ, -R11 ;  /* 0x000000ffff047224 */ /* 0x000fe200078e0a0b */
[----:B------:R-:W-:-:S03]  /*04c0*/  IABS R11, R19 ;  /* 0x00000013000b7213 */ /* 0x000fc60000000000 */
[----:B------:R1:W2:Y:S02]  /*04d0*/  F2I.FTZ.U32.TRUNC.NTZ R3, R2 ;  /* 0x0000000200037305 */ /* 0x0002a4000021f000 */
[----:B-1----:R-:W-:Y:S02]  /*04e0*/  IMAD.MOV.U32 R2, RZ, RZ, RZ ;  /* 0x000000ffff027224 */ /* 0x002fe400078e00ff */
[----:B--2---:R-:W-:-:S04]  /*04f0*/  IMAD.MOV R8, RZ, RZ, -R3 ;  /* 0x000000ffff087224 */ /* 0x004fc800078e0a03 */
[----:B------:R-:W-:Y:S02]  /*0500*/  IMAD R7, R8, R5, RZ ;  /* 0x0000000508077224 */ /* 0x000fe400078e02ff */
[----:B------:R-:W-:Y:S02]  /*0510*/  IMAD.MOV.U32 R8, RZ, RZ, R10 ;  /* 0x000000ffff087224 */ /* 0x000fe400078e000a */
[----:B------:R-:W-:-:S06]  /*0520*/  IMAD.HI.U32 R3, R3, R7, R2 ;  /* 0x0000000703037227 */ /* 0x000fcc00078e0002 */
[----:B------:R-:W-:-:S04]  /*0530*/  IMAD.HI.U32 R3, R3, R8, RZ ;  /* 0x0000000803037227 */ /* 0x000fc800078e00ff */
[----:B------:R-:W-:Y:S01]  /*0540*/  IMAD R2, R3, R4, R8 ;  /* 0x0000000403027224 */ /* 0x000fe200078e0208 */
[----:B------:R-:W-:Y:S04]  /*0550*/  BAR.SYNC.DEFER_BLOCKING 0x0 ;  /* 0x0000000000007b1d */ /* 0x000fe80000010000 */
[----:B------:R-:W-:-:S13]  /*0560*/  ISETP.GT.U32.AND P1, PT, R5, R2, PT ;  /* 0x000000020500720c */ /* 0x000fda0003f24070 */
[----:B------:R-:W-:Y:S02]  /*0570*/  @!P1 IMAD.IADD R2, R2, 0x1, -R5 ;  /* 0x0000000102029824 */ /* 0x000fe400078e0a05 */
[----:B------:R-:W-:Y:S01]  /*0580*/  @!P1 VIADD R3, R3, 0x1 ;  /* 0x0000000103039836 */ /* 0x000fe20000000000 */
[----:B------:R-:W-:Y:S02]  /*0590*/  ISETP.NE.AND P1, PT, R6, RZ, PT ;  /* 0x000000ff0600720c */ /* 0x000fe40003f25270 */
[----:B------:R-:W-:Y:S02]  /*05a0*/  ISETP.GE.U32.AND P0, PT, R2, R5, PT ;  /* 0x000000050200720c */ /* 0x000fe40003f06070 */
[----:B------:R-:W-:Y:S02]  /*05b0*/  LOP3.LUT R2, R9, R6, RZ, 0x3c, !PT ;  /* 0x0000000609027212 */ /* 0x000fe400078e3cff */
[----:B------:R-:W-:Y:S02]  /*05c0*/  IABS R5, R18 ;  /* 0x0000001200057213 */ /* 0x000fe40000000000 */
[----:B------:R-:W-:Y:S01]  /*05d0*/  ISETP.GE.AND P2, PT, R2, RZ, PT ;  /* 0x000000ff0200720c */ /* 0x000fe20003f46270 */
[----:B------:R-:W-:Y:S01]  /*05e0*/  VIADD R2, R18, 0x3f ;  /* 0x0000003f12027836 */ /* 0x000fe20000000000 */
[----:B------:R-:W1:Y:S05]  /*05f0*/  I2F.RP R8, R5 ;  /* 0x0000000500087306 */ /* 0x000e6a0000209400 */
[----:B------:R-:W-:-:S04]  /*0600*/  @P0 VIADD R3, R3, 0x1 ;  /* 0x0000000103030836 */ /* 0x000fc80000000000 */
[----:B------:R-:W-:Y:S01]  /*0610*/  IMAD.MOV.U32 R4, RZ, RZ, R3 ;  /* 0x000000ffff047224 */ /* 0x000fe200078e0003 */
[----:B------:R-:W-:-:S03]  /*0620*/  SHF.R.S32.HI R3, RZ, 0x1f, R2 ;  /* 0x0000001fff037819 */ /* 0x000fc60000011402 */
[----:B------:R-:W-:Y:S01]  /*0630*/  @!P2 IMAD.MOV R4, RZ, RZ, -R4 ;  /* 0x000000ffff04a224 */ /* 0x000fe200078e0a04 */
[----:B------:R-:W-:Y:S01]  /*0640*/  @!P1 LOP3.LUT R4, RZ, R6, RZ, 0x33, !PT ;  /* 0x00000006ff049212 */ /* 0x000fe200078e33ff */
[----:B-1----:R-:W-:Y:S01]  /*0650*/  MUFU.RCP R8, R8 ;  /* 0x0000000800087308 */ /* 0x002fe20000001000 */
[----:B------:R-:W-:-:S03]  /*0660*/  LEA.HI R3, R3, R2, RZ, 0x6 ;  /* 0x0000000203037211 */ /* 0x000fc600078f30ff */
[----:B------:R-:W-:Y:S02]  /*0670*/  IMAD.SHL.U32 R14, R4, 0x8, RZ ;  /* 0x00000008040e7824 */ /* 0x000fe400078e00ff */
[----:B------:R-:W-:Y:S02]  /*0680*/  IMAD.MOV R10, RZ, RZ, -R4 ;  /* 0x000000ffff0a7224 */ /* 0x000fe400078e0a04 */
[----:B------:R-:W-:Y:S01]  /*0690*/  IMAD.MOV.U32 R4, RZ, RZ, R11 ;  /* 0x000000ffff047224 */ /* 0x000fe200078e000b */
[----:B------:R-:W-:Y:S01]  /*06a0*/  LEA.HI.SX32 R3, R3, -R14, 0x1a ;  /* 0x8000000e03037211 */ /* 0x000fe200078fd2ff */
[----:B------:R-:W-:Y:S01]  /*06b0*/  IMAD R16, R6, R10, R9 ;  /* 0x0000000a06107224 */ /* 0x000fe200078e0209 */
[----:B------:R-:W1:Y:S01]  /*06c0*/  LDS R11, [UR10] ;  /* 0x0000000aff0b7984 */ /* 0x000e620008000800 */
[----:B------:R-:W2:Y:S01]  /*06d0*/  I2F.RP R10, R4 ;  /* 0x00000004000a7306 */ /* 0x000ea20000209400 */
[----:B------:R-:W-:Y:S02]  /*06e0*/  VIMNMX R15, PT, PT, R3, 0x8, PT ;  /* 0x00000008030f7848 */ /* 0x000fe40003fe0100 */
[----:B------:R-:W-:-:S02]  /*06f0*/  IABS R6, R16 ;  /* 0x0000001000067213 */ /* 0x000fc40000000000 */
[-C--:B------:R-:W-:Y:S02]  /*0700*/  IABS R12, R15.reuse ;  /* 0x0000000f000c7213 */ /* 0x080fe40000000000 */
[----:B------:R-:W-:Y:S02]  /*0710*/  IABS R9, R15 ;  /* 0x0000000f00097213 */ /* 0x000fe40000000000 */
[----:B------:R-:W3:Y:S08]  /*0720*/  I2F.RP R7, R12 ;  /* 0x0000000c00077306 */ /* 0x000ef00000209400 */
[----:B--2---:R-:W-:Y:S08]  /*0730*/  MUFU.RCP R10, R10 ;  /* 0x0000000a000a7308 */ /* 0x004ff00000001000 */
[----:B---3--:R-:W2:Y:S01]  /*0740*/  MUFU.RCP R7, R7 ;  /* 0x0000000700077308 */ /* 0x008ea20000001000 */
[----:B-1----:R-:W-:Y:S01]  /*0750*/  R2UR UR26, R11 ;  /* 0x000000000b1a72ca */ /* 0x002fe200000e0000 */
[----:B--2---:R-:W-:-:S06]  /*0760*/  VIADD R2, R7, 0xffffffe ;  /* 0x0ffffffe07027836 */ /* 0x004fcc0000000000 */
[----:B------:R1:W2:Y:S02]  /*0770*/  F2I.FTZ.U32.TRUNC.NTZ R3, R2 ;  /* 0x0000000200037305 */ /* 0x0002a4000021f000 */
[----:B-1----:R-:W-:Y:S02]  /*0780*/  IMAD.MOV.U32 R2, RZ, RZ, RZ ;  /* 0x000000ffff027224 */ /* 0x002fe400078e00ff */
[----:B--2---:R-:W-:-:S04]  /*0790*/  IMAD.MOV R7, RZ, RZ, -R3 ;  /* 0x000000ffff077224 */ /* 0x004fc800078e0a03 */
[----:B------:R-:W-:-:S04]  /*07a0*/  IMAD R7, R7, R12, RZ ;  /* 0x0000000c07077224 */ /* 0x000fc800078e02ff */
[----:B------:R-:W-:-:S04]  /*07b0*/  IMAD.HI.U32 R2, R3, R7, R2 ;  /* 0x0000000703027227 */ /* 0x000fc800078e0002 */
[----:B------:R-:W-:Y:S02]  /*07c0*/  IMAD.MOV.U32 R3, RZ, RZ, R6 ;  /* 0x000000ffff037224 */ /* 0x000fe400078e0006 */
[----:B------:R-:W-:Y:S02]  /*07d0*/  IMAD.MOV R6, RZ, RZ, -R9 ;  /* 0x000000ffff067224 */ /* 0x000fe400078e0a09 */
[----:B------:R-:W-:-:S04]  /*07e0*/  IMAD.HI.U32 R2, R2, R3, RZ ;  /* 0x0000000302027227 */ /* 0x000fc800078e00ff */
[----:B------:R-:W-:Y:S02]  /*07f0*/  IMAD R3, R2, R6, R3 ;  /* 0x0000000602037224 */ /* 0x000fe400078e0203 */
[----:B------:R-:W-:Y:S02]  /*0800*/  VIADD R6, R8, 0xffffffe ;  /* 0x0ffffffe08067836 */ /* 0x000fe40000000000 */
[----:B------:R-:W-:Y:S01]  /*0810*/  VIADD R8, R10, 0xffffffe ;  /* 0x0ffffffe0a087836 */ /* 0x000fe20000000000 */
[----:B------:R-:W-:Y:S01]  /*0820*/  BAR.SYNC.DEFER_BLOCKING 0x0 ;  /* 0x0000000000007b1d */ /* 0x000fe20000010000 */
[----:B------:R-:W-:-:S05]  /*0830*/  ISETP.GT.U32.AND P1, PT, R12, R3, PT ;  /* 0x000000030c00720c */ /* 0x000fca0003f24070 */
[----:B------:R1:W2:Y:S08]  /*0840*/  F2I.FTZ.U32.TRUNC.NTZ R7, R6 ;  /* 0x0000000600077305 */ /* 0x0002b0000021f000 */
[----:B------:R-:W-:Y:S01]  /*0850*/  @!P1 IMAD.IADD R3, R3, 0x1, -R12 ;  /* 0x0000000103039824 */ /* 0x000fe200078e0a0c */
[----:B------:R2:W3:Y:S01]  /*0860*/  F2I.FTZ.U32.TRUNC.NTZ R9, R8 ;  /* 0x0000000800097305 */ /* 0x0004e2000021f000 */
[----:B------:R-:W-:Y:S01]  /*0870*/  @!P1 VIADD R2, R2, 0x1 ;  /* 0x0000000102029836 */ /* 0x000fe20000000000 */
[----:B------:R-:W-:Y:S01]  /*0880*/  ISETP.NE.AND P1, PT, R15, RZ, PT ;  /* 0x000000ff0f00720c */ /* 0x000fe20003f25270 */
[----:B-1----:R-:W-:Y:S01]  /*0890*/  IMAD.MOV.U32 R6, RZ, RZ, RZ ;  /* 0x000000ffff067224 */ /* 0x002fe200078e00ff */
[----:B------:R-:W-:-:S02]  /*08a0*/  ISETP.GE.U32.AND P0, PT, R3, R12, PT ;  /* 0x0000000c0300720c */ /* 0x000fc40003f06070 */
[----:B------:R-:W-:Y:S01]  /*08b0*/  LOP3.LUT R3, R16, R15, RZ, 0x3c, !PT ;  /* 0x0000000f10037212 */ /* 0x000fe200078e3cff */
[----:B--2---:R-:W-:-:S03]  /*08c0*/  IMAD.MOV R8, RZ, RZ, -R7 ;  /* 0x000000ffff087224 */ /* 0x004fc600078e0a07 */
[----:B------:R-:W-:Y:S02]  /*08d0*/  ISETP.GE.AND P2, PT, R3, RZ, PT ;  /* 0x000000ff0300720c */ /* 0x000fe40003f46270 */
[--C-:B------:R-:W-:Y:S01]  /*08e0*/  SHF.R.U32.HI R3, RZ, 0x5, R0.reuse ;  /* 0x00000005ff037819 */ /* 0x100fe20000011600 */
[----:B------:R-:W-:Y:S02]  /*08f0*/  IMAD R11, R8, R5, RZ ;  /* 0x00000005080b7224 */ /* 0x000fe400078e02ff */
[--C-:B---3--:R-:W-:Y:S01]  /*0900*/  IMAD.MOV R13, RZ, RZ, -R9.reuse ;  /* 0x000000ffff0d7224 */ /* 0x108fe200078e0a09 */
[----:B------:R-:W-:Y:S01]  /*0910*/  R2UR UR9, R3 ;  /* 0x00000000030972ca */ /* 0x000fe200000e0000 */
[----:B------:R-:W-:Y:S01]  /*0920*/  @P0 VIADD R2, R2, 0x1 ;  /* 0x0000000102020836 */ /* 0x000fe20000000000 */
[----:B------:R-:W-:Y:S01]  /*0930*/  SHF.R.U32.HI R3, RZ, 0x5, R0 ;  /* 0x00000005ff037819 */ /* 0x000fe20000011600 */
[----:B------:R-:W-:Y:S02]  /*0940*/  IMAD R13, R13, R4, RZ ;  /* 0x000000040d0d7224 */ /* 0x000fe400078e02ff */
[----:B------:R-:W-:Y:S01]  /*0950*/  IMAD.MOV.U32 R8, RZ, RZ, RZ ;  /* 0x000000ffff087224 */ /* 0x000fe200078e00ff */
[----:B------:R-:W-:Y:S01]  /*0960*/  SGXT.U32 R3, R3, 0x3 ;  /* 0x000000030303781a */ /* 0x000fe20000000000 */
[----:B------:R-:W-:Y:S01]  /*0970*/  @!P2 IMAD.MOV R2, RZ, RZ, -R2 ;  /* 0x000000ffff02a224 */ /* 0x000fe200078e0a02 */
[----:B------:R-:W-:Y:S01]  /*0980*/  @!P1 LOP3.LUT R2, RZ, R15, RZ, 0x33, !PT ;  /* 0x0000000fff029212 */ /* 0x000fe200078e33ff */
[----:B------:R-:W-:-:S04]  /*0990*/  IMAD.HI.U32 R9, R9, R13, R8 ;  /* 0x0000000d09097227 */ /* 0x000fc800078e0008 */
[----:B------:R-:W-:Y:S01]  /*09a0*/  IMAD.MOV R10, RZ, RZ, -R2 ;  /* 0x000000ffff0a7224 */ /* 0x000fe200078e0a02 */
[----:B------:R-:W-:Y:S01]  /*09b0*/  USHF.L.U32 UR5, UR9, 0x4, URZ ;  /* 0x0000000409057899 */ /* 0x000fe200080006ff */
[----:B------:R-:W-:Y:S02]  /*09c0*/  IMAD.SHL.U32 R2, R2, 0x80, RZ ;  /* 0x0000008002027824 */ /* 0x000fe400078e00ff */
[----:B------:R-:W-:Y:S01]  /*09d0*/  IMAD.HI.U32 R7, R7, R11, R6 ;  /* 0x0000000b07077227 */ /* 0x000fe200078e0006 */
[----:B------:R-:W-:Y:S01]  /*09e0*/  LOP3.LUT R6, R0, 0x3f, RZ, 0xc0, !PT ;  /* 0x0000003f00067812 */ /* 0x000fe200078ec0ff */
[----:B------:R-:W-:Y:S01]  /*09f0*/  ULOP3.LUT UR5, UR5, 0x40, URZ, 0xc0, !UPT ;  /* 0x0000004005057892 */ /* 0x000fe2000f8ec0ff */
[----:B------:R-:W-:Y:S01]  /*0a00*/  LOP3.LUT R8, R2, R3, RZ, 0xfc, !PT ;  /* 0x0000000302087212 */ /* 0x000fe200078efcff */
[----:B------:R-:W-:Y:S02]  /*0a10*/  IMAD R3, R15, R10, R16 ;  /* 0x0000000a0f037224 */ /* 0x000fe400078e0210 */
[----:B------:R-:W-:Y:S01]  /*0a20*/  IMAD.SHL.U32 R10, R0, 0x10, RZ ;  /* 0x00000010000a7824 */ /* 0x000fe200078e00ff */
[----:B------:R-:W-:Y:S01]  /*0a30*/  LOP3.LUT R13, R8, 0x8, RZ, 0xfc, !PT ;  /* 0x00000008080d7812 */ /* 0x000fe200078efcff */
[----:B------:R-:W-:Y:S01]  /*0a40*/  IMAD.IADD R3, R14, 0x1, R3 ;  /* 0x000000010e037824 */ /* 0x000fe200078e0203 */
[----:B------:R-:W-:-:S02]  /*0a50*/  LOP3.LUT R17, R8, 0x10, RZ, 0xfc, !PT ;  /* 0x0000001008117812 */ /* 0x000fc400078efcff */
[----:B------:R-:W-:Y:S01]  /*0a60*/  LOP3.LUT R11, R10, 0x70, RZ, 0xc0, !PT ;  /* 0x000000700a0b7812 */ /* 0x000fe200078ec0ff */
[----:B------:R-:W-:Y:S01]  /*0a70*/  IMAD R3, R3, 0x40, R6 ;  /* 0x0000004003037824 */ /* 0x000fe200078e0206 */
[----:B------:R-:W-:Y:S02]  /*0a80*/  IABS R10, R13 ;  /* 0x0000000d000a7213 */ /* 0x000fe40000000000 */
[----:B------:R-:W-:Y:S01]  /*0a90*/  IABS R12, R8 ;  /* 0x00000008000c7213 */ /* 0x000fe20000000000 */
[----:B------:R-:W-:Y:S01]  /*0aa0*/  IMAD R24, R6, 0x80, R11 ;  /* 0x0000008006187824 */ /* 0x000fe200078e020b */
[----:B------:R-:W-:Y:S01]  /*0ab0*/  IABS R16, R17 ;  /* 0x0000001100107213 */ /* 0x000fe20000000000 */
[----:B------:R-:W-:Y:S01]  /*0ac0*/  IMAD.MOV.U32 R14, RZ, RZ, R10 ;  /* 0x000000ffff0e7224 */ /* 0x000fe200078e000a */
[----:B------:R-:W-:Y:S01]  /*0ad0*/  ISETP.GE.AND P1, PT, R13, RZ, PT ;  /* 0x000000ff0d00720c */ /* 0x000fe20003f26270 */
[----:B------:R-:W-:Y:S01]  /*0ae0*/  IMAD.HI.U32 R10, R9, R12, RZ ;  /* 0x0000000c090a7227 */ /* 0x000fe200078e00ff */
[----:B------:R-:W-:-:S02]  /*0af0*/  LOP3.LUT R28, R8, 0x18, RZ, 0xfc, !PT ;  /* 0x00000018081c7812 */ /* 0x000fc400078efcff */
[----:B------:R-:W-:Y:S01]  /*0b00*/  ISETP.GE.AND P4, PT, R17, RZ, PT ;  /* 0x000000ff1100720c */ /* 0x000fe20003f86270 */
[----:B------:R-:W-:Y:S01]  /*0b10*/  IMAD.HI.U32 R11, R9, R16, RZ ;  /* 0x00000010090b7227 */ /* 0x000fe200078e00ff */
[----:B------:R-:W-:Y:S02]  /*0b20*/  ISETP.GE.AND P2, PT, R3, RZ, PT ;  /* 0x000000ff0300720c */ /* 0x000fe40003f46270 */
[C---:B------:R-:W-:Y:S01]  /*0b30*/  LOP3.LUT R30, R8.reuse, 0x20, RZ, 0xfc, !PT ;  /* 0x00000020081e7812 */ /* 0x040fe200078efcff */
[----:B------:R-:W-:Y:S01]  /*0b40*/  IMAD.MOV R13, RZ, RZ, -R10 ;  /* 0x000000ffff0d7224 */ /* 0x000fe200078e0a0a */
[----:B------:R-:W-:Y:S01]  /*0b50*/  IABS R10, R3 ;  /* 0x00000003000a7213 */ /* 0x000fe20000000000 */
[----:B------:R-:W-:Y:S01]  /*0b60*/  IMAD.MOV R17, RZ, RZ, -R11 ;  /* 0x000000ffff117224 */ /* 0x000fe200078e0a0b */
[C---:B------:R-:W-:Y:S01]  /*0b70*/  LOP3.LUT R32, R8.reuse, 0x28, RZ, 0xfc, !PT ;  /* 0x0000002808207812 */ /* 0x040fe200078efcff */
[----:B------:R-:W-:Y:S01]  /*0b80*/  IMAD.HI.U32 R6, R9, R14, RZ ;  /* 0x0000000e09067227 */ /* 0x000fe200078e00ff */
[----:B------:R-:W-:-:S02]  /*0b90*/  LOP3.LUT R34, R8, 0x30, RZ, 0xfc, !PT ;  /* 0x0000003008227812 */ /* 0x000fc400078efcff */
[----:B------:R-:W-:Y:S01]  /*0ba0*/  IABS R21, R32 ;  /* 0x0000002000157213 */ /* 0x000fe20000000000 */
[C---:B------:R-:W-:Y:S01]  /*0bb0*/  IMAD R11, R4.reuse, R13, R12 ;  /* 0x0000000d040b7224 */ /* 0x040fe200078e020c */
[----:B------:R-:W-:Y:S01]  /*0bc0*/  IABS R12, R28 ;  /* 0x0000001c000c7213 */ /* 0x000fe20000000000 */
[----:B------:R-:W-:Y:S01]  /*0bd0*/  IMAD.MOV R15, RZ, RZ, -R6 ;  /* 0x000000ffff0f7224 */ /* 0x000fe200078e0a06 */
[----:B------:R-:W-:Y:S01]  /*0be0*/  IABS R23, R34 ;  /* 0x0000002200177213 */ /* 0x000fe20000000000 */
[----:B------:R-:W-:Y:S01]  /*0bf0*/  IMAD.HI.U32 R7, R7, R10, RZ ;  /* 0x0000000a07077227 */ /* 0x000fe200078e00ff */
[----:B------:R-:W-:Y:S02]  /*0c00*/  ISETP.GT.U32.AND P6, PT, R4, R11, PT ;  /* 0x0000000b0400720c */ /* 0x000fe40003fc4070 */
[C---:B------:R-:W-:Y:S01]  /*0c10*/  LOP3.LUT R36, R8.reuse, 0x38, RZ, 0xfc, !PT ;  /* 0x0000003808247812 */ /* 0x040fe200078efcff */
[----:B------:R-:W-:Y:S01]  /*0c20*/  IMAD.HI.U32 R6, R9, R12, RZ ;  /* 0x0000000c09067227 */ /* 0x000fe200078e00ff */
[----:B------:R-:W-:-:S02]  /*0c30*/  LOP3.LUT R38, R8, 0x40, RZ, 0xfc, !PT ;  /* 0x0000004008267812 */ /* 0x000fc400078efcff */
[----:B------:R-:W-:Y:S01]  /*0c40*/  IABS R25, R36 ;  /* 0x0000002400197213 */ /* 0x000fe20000000000 */
[----:B------:R-:W-:Y:S01]  /*0c50*/  IMAD R13, R4, R15, R14 ;  /* 0x0000000f040d7224 */ /* 0x000fe200078e020e */
[----:B------:R-:W-:Y:S01]  /*0c60*/  LOP3.LUT R14, R8, 0x78, RZ, 0xfc, !PT ;  /* 0x00000078080e7812 */ /* 0x000fe200078efcff */
[----:B------:R-:W-:Y:S01]  /*0c70*/  IMAD R15, R4, R17, R16 ;  /* 0x00000011040f7224 */ /* 0x000fe200078e0210 */
[----:B------:R-:W-:Y:S01]  /*0c80*/  IABS R16, R30 ;  /* 0x0000001e00107213 */ /* 0x000fe20000000000 */
[----:B------:R-:W-:Y:S01]  /*0c90*/  IMAD.MOV R17, RZ, RZ, -R6 ;  /* 0x000000ffff117224 */ /* 0x000fe200078e0a06 */
[----:B------:R-:W-:Y:S01]  /*0ca0*/  IABS R37, R14 ;  /* 0x0000000e00257213 */ /* 0x000fe20000000000 */
[----:B------:R-:W-:Y:S01]  /*0cb0*/  IMAD.MOV R6, RZ, RZ, -R7 ;  /* 0x000000ffff067224 */ /* 0x000fe200078e0a07 */
[----:B------:R-:W-:Y:S01]  /*0cc0*/  ISETP.GE.AND P3, PT, R14, RZ, PT ;  /* 0x000000ff0e00720c */ /* 0x000fe20003f66270 */
[----:B------:R-:W-:Y:S01]  /*0cd0*/  @!P6 IMAD.IADD R11, R11, 0x1, -R4 ;  /* 0x000000010b0be824 */ /* 0x000fe200078e0a04 */
[----:B------:R-:W-:Y:S01]  /*0ce0*/  IABS R27, R38 ;  /* 0x00000026001b7213 */ /* 0x000fe20000000000 */
[----:B------:R-:W-:Y:S01]  /*0cf0*/  IMAD R6, R5, R6, R10 ;  /* 0x0000000605067224 */ /* 0x000fe200078e020a */
[----:B------:R-:W-:Y:S01]  /*0d00*/  LOP3.LUT R40, R8, 0x48, RZ, 0xfc, !PT ;  /* 0x0000004808287812 */ /* 0x000fe200078efcff */
[----:B------:R-:W-:Y:S01]  /*0d10*/  IMAD.HI.U32 R14, R9, R37, RZ ;  /* 0x00000025090e7227 */ /* 0x000fe200078e00ff */
[----:B------:R-:W-:-:S02]  /*0d20*/  ISETP.GT.U32.AND P6, PT, R4, R11, PT ;  /* 0x0000000b0400720c */ /* 0x000fc40003fc4070 */
[----:B------:R-:W-:Y:S01]  /*0d30*/  ISETP.GT.U32.AND P0, PT, R5, R6, PT ;  /* 0x000000060500720c */ /* 0x000fe20003f04070 */
[----:B------:R-:W-:Y:S01]  /*0d40*/  IMAD.MOV R14, RZ, RZ, -R14 ;  /* 0x000000ffff0e7224 */ /* 0x000fe200078e0a0e */
[----:B------:R-:W-:Y:S01]  /*0d50*/  IABS R29, R40 ;  /* 0x00000028001d7213 */ /* 0x000fe20000000000 */
[----:B------:R-:W-:Y:S01]  /*0d60*/  IMAD R7, R4, R17, R12 ;  /* 0x0000001104077224 */ /* 0x000fe200078e020c */
[----:B------:R-:W-:Y:S01]  /*0d70*/  LOP3.LUT R42, R8, 0x50, RZ, 0xfc, !PT ;  /* 0x00000050082a7812 */ /* 0x000fe200078efcff */
[----:B------:R-:W-:Y:S01]  /*0d80*/  IMAD R37, R4, R14, R37 ;  /* 0x0000000e04257224 */ /* 0x000fe200078e0225 */
[C---:B------:R-:W-:Y:S01]  /*0d90*/  LOP3.LUT R43, R8.reuse, 0x58, RZ, 0xfc, !PT ;  /* 0x00000058082b7812 */ /* 0x040fe200078efcff */
[----:B------:R-:W-:Y:S01]  /*0da0*/  IMAD.HI.U32 R10, R9, R16, RZ ;  /* 0x00000010090a7227 */ /* 0x000fe200078e00ff */
[----:B------:R-:W-:Y:S02]  /*0db0*/  LOP3.LUT R44, R8, 0x60, RZ, 0xfc, !PT ;  /* 0x00000060082c7812 */ /* 0x000fe400078efcff */
[----:B------:R-:W-:Y:S01]  /*0dc0*/  IABS R14, R43 ;  /* 0x0000002b000e7213 */ /* 0x000fe20000000000 */
[----:B------:R-:W-:Y:S01]  /*0dd0*/  @!P6 IMAD.IADD R11, R11, 0x1, -R4 ;  /* 0x000000010b0be824 */ /* 0x000fe200078e0a04 */
[----:B------:R-:W-:Y:S01]  /*0de0*/  ISETP.GT.U32.AND P6, PT, R4, R7, PT ;  /* 0x000000070400720c */ /* 0x000fe20003fc4070 */
[----:B------:R-:W-:Y:S01]  /*0df0*/  @!P0 IMAD.IADD R6, R6, 0x1, -R5 ;  /* 0x0000000106068824 */ /* 0x000fe200078e0a05 */
[----:B------:R-:W-:Y:S01]  /*0e00*/  ISETP.GT.U32.AND P0, PT, R4, R37, PT ;  /* 0x000000250400720c */ /* 0x000fe20003f04070 */
[----:B------:R-:W-:Y:S01]  /*0e10*/  IMAD.MOV R17, RZ, RZ, -R10 ;  /* 0x000000ffff117224 */ /* 0x000fe200078e0a0a */
[----:B------:R-:W-:Y:S01]  /*0e20*/  LOP3.LUT R45, R8, 0x68, RZ, 0xfc, !PT ;  /* 0x00000068082d7812 */ /* 0x000fe200078efcff */
[----:B------:R-:W-:Y:S01]  /*0e30*/  IMAD.HI.U32 R12, R9, R21, RZ ;  /* 0x00000015090c7227 */ /* 0x000fe200078e00ff */
[----:B------:R-:W-:-:S02]  /*0e40*/  ISETP.GT.U32.AND P5, PT, R5, R6, PT ;  /* 0x000000060500720c */ /* 0x000fc40003fa4070 */
[----:B------:R-:W-:Y:S01]  /*0e50*/  LOP3.LUT R26, R8, 0x70, RZ, 0xfc, !PT ;  /* 0x00000070081a7812 */ /* 0x000fe200078efcff */
[----:B------:R-:W-:-:S03]  /*0e60*/  IMAD.HI.U32 R10, R9, R23, RZ ;  /* 0x00000017090a7227 */ /* 0x000fc600078e00ff */
[----:B------:R-:W-:Y:S01]  /*0e70*/  IABS R20, R26 ;  /* 0x0000001a00147213 */ /* 0x000fe20000000000 */
[----:B------:R-:W-:Y:S02]  /*0e80*/  IMAD.MOV R12, RZ, RZ, -R12 ;  /* 0x000000ffff0c7224 */ /* 0x000fe400078e0a0c */
[----:B------:R-:W-:Y:S02]  /*0e90*/  @!P0 IMAD.IADD R37, R37, 0x1, -R4 ;  /* 0x0000000125258824 */ /* 0x000fe400078e0a04 */
[----:B------:R-:W-:Y:S01]  /*0ea0*/  IMAD R17, R4, R17, R16 ;  /* 0x0000001104117224 */ /* 0x000fe200078e0210 */
[----:B------:R-:W-:Y:S01]  /*0eb0*/  IABS R16, R44 ;  /* 0x0000002c00107213 */ /* 0x000fe20000000000 */
[----:B------:R-:W-:Y:S01]  /*0ec0*/  @!P5 IMAD.IADD R6, R6, 0x1, -R5 ;  /* 0x000000010606d824 */ /* 0x000fe200078e0a05 */
[----:B------:R-:W-:Y:S01]  /*0ed0*/  ISETP.GT.U32.AND P0, PT, R4, R37, PT ;  /* 0x000000250400720c */ /* 0x000fe20003f04070 */
[----:B------:R-:W-:Y:S01]  /*0ee0*/  IMAD.MOV R10, RZ, RZ, -R10 ;  /* 0x000000ffff0a7224 */ /* 0x000fe200078e0a0a */
[----:B------:R-:W-:Y:S01]  /*0ef0*/  ISETP.NE.AND P5, PT, R18, RZ, PT ;  /* 0x000000ff1200720c */ /* 0x000fe20003fa5270 */
[----:B------:R-:W-:-:S02]  /*0f00*/  IMAD.MOV.U32 R22, RZ, RZ, R6 ;  /* 0x000000ffff167224 */ /* 0x000fc400078e0006 */
[C---:B------:R-:W-:Y:S02]  /*0f10*/  IMAD R21, R4.reuse, R12, R21 ;  /* 0x0000000c04157224 */ /* 0x040fe400078e0215 */
[----:B------:R-:W-:Y:S01]  /*0f20*/  @!P2 IMAD.MOV R22, RZ, RZ, -R22 ;  /* 0x000000ffff16a224 */ /* 0x000fe200078e0a16 */
[C---:B------:R-:W-:Y:S01]  /*0f30*/  ISETP.GT.U32.AND P2, PT, R4.reuse, R13, PT ;  /* 0x0000000d0400720c */ /* 0x040fe20003f44070 */
[----:B------:R-:W-:Y:S02]  /*0f40*/  IMAD R23, R4, R10, R23 ;  /* 0x0000000a04177224 */ /* 0x000fe400078e0217 */
[----:B------:R-:W-:-:S04]  /*0f50*/  IMAD.HI.U32 R12, R9, R25, RZ ;  /* 0x00000019090c7227 */ /* 0x000fc800078e00ff */
[--C-:B------:R-:W-:Y:S01]  /*0f60*/  @!P0 IMAD.IADD R37, R37, 0x1, -R4.reuse ;  /* 0x0000000125258824 */ /* 0x100fe200078e0a04 */
[C---:B------:R-:W-:Y:S01]  /*0f70*/  ISETP.GT.U32.AND P0, PT, R4.reuse, R15, PT ;  /* 0x0000000f0400720c */ /* 0x040fe20003f04070 */
[----:B------:R-:W-:Y:S01]  /*0f80*/  @!P6 IMAD.IADD R7, R7, 0x1, -R4 ;  /* 0x000000010707e824 */ /* 0x000fe200078e0a04 */
[C---:B------:R-:W-:Y:S01]  /*0f90*/  ISETP.GT.U32.AND P6, PT, R4.reuse, R23, PT ;  /* 0x000000170400720c */ /* 0x040fe20003fc4070 */
[----:B------:R-:W-:Y:S01]  /*0fa0*/  IMAD.MOV R12, RZ, RZ, -R12 ;  /* 0x000000ffff0c7224 */ /* 0x000fe200078e0a0c */
[----:B------:R-:W-:Y:S01]  /*0fb0*/  @!P5 LOP3.LUT R22, RZ, R18, RZ, 0x33, !PT ;  /* 0x00000012ff16d212 */ /* 0x000fe200078e33ff */
[--C-:B------:R-:W-:Y:S01]  /*0fc0*/  @!P2 IMAD.IADD R13, R13, 0x1, -R4.reuse ;  /* 0x000000010d0da824 */ /* 0x100fe200078e0a04 */
[----:B------:R-:W-:Y:S01]  /*0fd0*/  ISETP.GT.U32.AND P2, PT, R4, R17, PT ;  /* 0x000000110400720c */ /* 0x000fe20003f44070 */
[----:B------:R-:W-:Y:S01]  /*0fe0*/  IMAD.HI.U32 R10, R9, R27, RZ ;  /* 0x0000001b090a7227 */ /* 0x000fe200078e00ff */
[----:B------:R-:W-:Y:S02]  /*0ff0*/  ISETP.GE.AND P5, PT, R8, RZ, PT ;  /* 0x000000ff0800720c */ /* 0x000fe40003fa6270 */
[----:B------:R-:W-:Y:S01]  /*1000*/  IABS R18, R45 ;  /* 0x0000002d00127213 */ /* 0x000fe20000000000 */
[C---:B------:R-:W-:Y:S01]  /*1010*/  IMAD R25, R4.reuse, R12, R25 ;  /* 0x0000000c04197224 */ /* 0x040fe200078e0219 */
[----:B------:R-:W-:Y:S01]  /*1020*/  IABS R12, R42 ;  /* 0x0000002a000c7213 */ /* 0x000fe20000000000 */
[----:B------:R-:W-:Y:S01]  /*1030*/  @!P0 IMAD.IADD R15, R15, 0x1, -R4 ;  /* 0x000000010f0f8824 */ /* 0x000fe200078e0a04 */
[----:B------:R-:W-:Y:S01]  /*1040*/  ISETP.GT.U32.AND P0, PT, R4, R21, PT ;  /* 0x000000150400720c */ /* 0x000fe20003f04070 */
[----:B------:R-:W-:-:S02]  /*1050*/  IMAD.MOV R10, RZ, RZ, -R10 ;  /* 0x000000ffff0a7224 */ /* 0x000fc400078e0a0a */
[--C-:B------:R-:W-:Y:S01]  /*1060*/  @!P6 IMAD.IADD R23, R23, 0x1, -R4.reuse ;  /* 0x000000011717e824 */ /* 0x100fe200078e0a04 */
[C---:B------:R-:W-:Y:S01]  /*1070*/  ISETP.GT.U32.AND P6, PT, R4.reuse, R13, PT ;  /* 0x0000000d0400720c */ /* 0x040fe20003fc4070 */
[C---:B------:R-:W-:Y:S02]  /*1080*/  IMAD R27, R4.reuse, R10, R27 ;  /* 0x0000000a041b7224 */ /* 0x040fe400078e021b */
[----:B------:R-:W-:Y:S01]  /*1090*/  @!P2 IMAD.IADD R17, R17, 0x1, -R4 ;  /* 0x000000011111a824 */ /* 0x000fe200078e0a04 */
[----:B------:R-:W-:Y:S01]  /*10a0*/  ISETP.GT.U32.AND P2, PT, R4, R25, PT ;  /* 0x000000190400720c */ /* 0x000fe20003f44070 */
[----:B------:R-:W-:-:S04]  /*10b0*/  IMAD.HI.U32 R5, R9, R29, RZ ;  /* 0x0000001d09057227 */ /* 0x000fc800078e00ff */
[--C-:B------:R-:W-:Y:S01]  /*10c0*/  @!P0 IMAD.IADD R21, R21, 0x1, -R4.reuse ;  /* 0x0000000115158824 */ /* 0x100fe200078e0a04 */
[C---:B------:R-:W-:Y:S01]  /*10d0*/  ISETP.GT.U32.AND P0, PT, R4.reuse, R27, PT ;  /* 0x0000001b0400720c */ /* 0x040fe20003f04070 */
[----:B------:R-:W-:Y:S02]  /*10e0*/  IMAD.MOV R5, RZ, RZ, -R5 ;  /* 0x000000ffff057224 */ /* 0x000fe400078e0a05 */
[--C-:B------:R-:W-:Y:S01]  /*10f0*/  @!P6 IMAD.IADD R13, R13, 0x1, -R4.reuse ;  /* 0x000000010d0de824 */ /* 0x100fe200078e0a04 */
[C---:B------:R-:W-:Y:S01]  /*1100*/  ISETP.GT.U32.AND P6, PT, R4.reuse, R21, PT ;  /* 0x000000150400720c */ /* 0x040fe20003fc4070 */
[C---:B------:R-:W-:Y:S02]  /*1110*/  IMAD R29, R4.reuse, R5, R29 ;  /* 0x00000005041d7224 */ /* 0x040fe400078e021d */
[----:B------:R-:W-:Y:S01]  /*1120*/  @!P2 IMAD.IADD R25, R25, 0x1, -R4 ;  /* 0x000000011919a824 */ /* 0x000fe200078e0a04 */
[----:B------:R-:W-:Y:S01]  /*1130*/  ISETP.GT.U32.AND P2, PT, R4, R15, PT ;  /* 0x0000000f0400720c */ /* 0x000fe20003f44070 */
[----:B------:R-:W-:-:S04]  /*1140*/  IMAD.HI.U32 R5, R9, R12, RZ ;  /* 0x0000000c09057227 */ /* 0x000fc800078e00ff */
[----:B------:R-:W-:Y:S01]  /*1150*/  @!P0 IMAD.IADD R27, R27, 0x1, -R4 ;  /* 0x000000011b1b8824 */ /* 0x000fe200078e0a04 */
[----:B------:R-:W-:Y:S01]  /*1160*/  ISETP.GT.U32.AND P0, PT, R4, R7, PT ;  /* 0x000000070400720c */ /* 0x000fe20003f04070 */
[----:B------:R-:W-:-:S04]  /*1170*/  IMAD.HI.U32 R6, R9, R14, RZ ;  /* 0x0000000e09067227 */ /* 0x000fc800078e00ff */
[----:B------:R-:W-:-:S04]  /*1180*/  IMAD.HI.U32 R8, R9, R16, RZ ;  /* 0x0000001009087227 */ /* 0x000fc800078e00ff */
[----:B------:R-:W-:Y:S02]  /*1190*/  IMAD.MOV R31, RZ, RZ, -R5 ;  /* 0x000000ffff1f7224 */ /* 0x000fe400078e0a05 */
[----:B------:R-:W-:Y:S02]  /*11a0*/  IMAD.MOV R33, RZ, RZ, -R6 ;  /* 0x000000ffff217224 */ /* 0x000fe400078e0a06 */
[----:B------:R-:W-:Y:S02]  /*11b0*/  IMAD.MOV R35, RZ, RZ, -R8 ;  /* 0x000000ffff237224 */ /* 0x000fe400078e0a08 */
[----:B------:R-:W-:-:S04]  /*11c0*/  IMAD.HI.U32 R10, R9, R18, RZ ;  /* 0x00000012090a7227 */ /* 0x000fc800078e00ff */
[----:B------:R-:W-:-:S04]  /*11d0*/  IMAD.HI.U32 R5, R9, R20, RZ ;  /* 0x0000001409057227 */ /* 0x000fc800078e00ff */
[C---:B------:R-:W-:Y:S02]  /*11e0*/  IMAD R9, R4.reuse, R31, R12 ;  /* 0x0000001f04097224 */ /* 0x040fe400078e020c */
[C---:B------:R-:W-:Y:S02]  /*11f0*/  IMAD R31, R4.reuse, R33, R14 ;  /* 0x00000021041f7224 */ /* 0x040fe400078e020e */
[C---:B------:R-:W-:Y:S02]  /*1200*/  IMAD R33, R4.reuse, R35, R16 ;  /* 0x0000002304217224 */ /* 0x040fe400078e0210 */
[--C-:B------:R-:W-:Y:S01]  /*1210*/  @!P2 IMAD.IADD R15, R15, 0x1, -R4.reuse ;  /* 0x000000010f0fa824 */ /* 0x100fe200078e0a04 */
[C---:B------:R-:W-:Y:S01]  /*1220*/  ISETP.GT.U32.AND P2, PT, R4.reuse, R17, PT ;  /* 0x000000110400720c */ /* 0x040fe20003f44070 */
[----:B------:R-:W-:Y:S01]  /*1230*/  @!P5 IMAD.MOV R11, RZ, RZ, -R11 ;  /* 0x000000ffff0bd224 */ /* 0x000fe200078e0a0b */
[C---:B------:R-:W-:Y:S01]  /*1240*/  ISETP.GT.U32.AND P5, PT, R4.reuse, R23, PT ;  /* 0x000000170400720c */ /* 0x040fe20003fa4070 */
[--C-:B------:R-:W-:Y:S01]  /*1250*/  @!P0 IMAD.IADD R7, R7, 0x1, -R4.reuse ;  /* 0x0000000107078824 */ /* 0x100fe200078e0a04 */
[C---:B------:R-:W-:Y:S01]  /*1260*/  ISETP.GT.U32.AND P0, PT, R4.reuse, R9, PT ;  /* 0x000000090400720c */ /* 0x040fe20003f04070 */
[----:B------:R-:W-:Y:S01]  /*1270*/  @!P6 IMAD.IADD R21, R21, 0x1, -R4 ;  /* 0x000000011515e824 */ /* 0x000fe200078e0a04 */
[----:B------:R-:W-:Y:S01]  /*1280*/  ISETP.GT.U32.AND P6, PT, R4, R33, PT ;  /* 0x000000210400720c */ /* 0x000fe20003fc4070 */
[----:B------:R-:W-:-:S02]  /*1290*/  IMAD.MOV.U32 R41, RZ, RZ, R37 ;  /* 0x000000ffff297224 */ /* 0x000fc400078e0025 */
[----:B------:R-:W-:Y:S02]  /*12a0*/  IMAD.MOV R39, RZ, RZ, -R10 ;  /* 0x000000ffff277224 */ /* 0x000fe400078e0a0a */
[----:B------:R-:W-:Y:S01]  /*12b0*/  @!P1 IMAD.MOV R13, RZ, RZ, -R13 ;  /* 0x000000ffff0d9224 */ /* 0x000fe200078e0a0d */
[C---:B------:R-:W-:Y:S01]  /*12c0*/  ISETP.GT.U32.AND P1, PT, R4.reuse, R27, PT ;  /* 0x0000001b0400720c */ /* 0x040fe20003f24070 */
[----:B------:R-:W-:Y:S01]  /*12d0*/  @!P3 IMAD.MOV R41, RZ, RZ, -R41 ;  /* 0x000000ffff29b224 */ /* 0x000fe200078e0a29 */
[C---:B------:R-:W-:Y:S01]  /*12e0*/  ISETP.GT.U32.AND P3, PT, R4.reuse, R25, PT ;  /* 0x000000190400720c */ /* 0x040fe20003f64070 */
[C---:B------:R-:W-:Y:S02]  /*12f0*/  IMAD R35, R4.reuse, R39, R18 ;  /* 0x0000002704237224 */ /* 0x040fe400078e0212 */
[----:B------:R-:W-:Y:S01]  /*1300*/  @!P4 IMAD.MOV R15, RZ, RZ, -R15 ;  /* 0x000000ffff0fc224 */ /* 0x000fe200078e0a0f */
[C---:B------:R-:W-:Y:S01]  /*1310*/  ISETP.GT.U32.AND P4, PT, R4.reuse, R29, PT ;  /* 0x0000001d0400720c */ /* 0x040fe20003f84070 */
[--C-:B------:R-:W-:Y:S01]  /*1320*/  @!P2 IMAD.IADD R17, R17, 0x1, -R4.reuse ;  /* 0x000000011111a824 */ /* 0x100fe200078e0a04 */
[C---:B------:R-:W-:Y:S01]  /*1330*/  ISETP.GT.U32.AND P2, PT, R4.reuse, R31, PT ;  /* 0x0000001f0400720c */ /* 0x040fe20003f44070 */
[--C-:B------:R-:W-:Y:S01]  /*1340*/  @!P5 IMAD.IADD R23, R23, 0x1, -R4.reuse ;  /* 0x000000011717d824 */ /* 0x100fe200078e0a04 */
[----:B------:R-:W-:Y:S01]  /*1350*/  ISETP.GT.U32.AND P5, PT, R4, R35, PT ;  /* 0x000000230400720c */ /* 0x000fe20003fa4070 */
[----:B------:R-:W-:Y:S01]  /*1360*/  IMAD.MOV R5, RZ, RZ, -R5 ;  /* 0x000000ffff057224 */ /* 0x000fe200078e0a05 */
[----:B------:R-:W1:Y:S01]  /*1370*/  LDC R18, c[0x0][0x3a0] ;  /* 0x0000e800ff127b82 */ /* 0x000e620000000800 */
[--C-:B------:R-:W-:Y:S01]  /*1380*/  @!P0 IMAD.IADD R9, R9, 0x1, -R4.reuse ;  /* 0x0000000109098824 */ /* 0x100fe200078e0a04 */
[----:B------:R-:W-:Y:S01]  /*1390*/  ISETP.GE.AND P0, PT, R32, RZ, PT ;  /* 0x000000ff2000720c */ /* 0x000fe20003f06270 */
[----:B------:R-:W-:Y:S01]  /*13a0*/  @!P6 IMAD.IADD R33, R33, 0x1, -R4 ;  /* 0x000000012121e824 */ /* 0x000fe200078e0a04 */
[----:B------:R-:W-:Y:S01]  /*13b0*/  ISETP.GE.AND P6, PT, R36, RZ, PT ;  /* 0x000000ff2400720c */ /* 0x000fe20003fc6270 */
[----:B------:R-:W-:Y:S01]  /*13c0*/  IMAD R37, R4, R5, R20 ;  /* 0x0000000504257224 */ /* 0x000fe200078e0214 */
[----:B------:R-:W-:Y:S01]  /*13d0*/  LOP3.LUT R36, R0, 0xff, RZ, 0xc0, !PT ;  /* 0x000000ff00247812 */ /* 0x000fe200078ec0ff */
[--C-:B------:R-:W-:Y:S01]  /*13e0*/  @!P1 IMAD.IADD R27, R27, 0x1, -R4.reuse ;  /* 0x000000011b1b9824 */ /* 0x100fe200078e0a04 */
[----:B------:R-:W-:Y:S01]  /*13f0*/  ISETP.GE.AND P1, PT, R28, RZ, PT ;  /* 0x000000ff1c00720c */ /* 0x000fe20003f26270 */
[--C-:B------:R-:W-:Y:S01]  /*1400*/  @!P3 IMAD.IADD R25, R25, 0x1, -R4.reuse ;  /* 0x000000011919b824 */ /* 0x100fe200078e0a04 */
[----:B------:R-:W-:Y:S01]  /*1410*/  ISETP.GT.U32.AND P3, PT, R4, R37, PT ;  /* 0x000000250400720c */ /* 0x000fe20003f64070 */
[--C-:B------:R-:W-:Y:S01]  /*1420*/  @!P4 IMAD.IADD R29, R29, 0x1, -R4.reuse ;  /* 0x000000011d1dc824 */ /* 0x100fe200078e0a04 */
[----:B------:R-:W-:Y:S01]  /*1430*/  ISETP.GE.AND P4, PT, R30, RZ, PT ;  /* 0x000000ff1e00720c */ /* 0x000fe20003f86270 */
[--C-:B------:R-:W-:Y:S01]  /*1440*/  @!P2 IMAD.IADD R31, R31, 0x1, -R4.reuse ;  /* 0x000000011f1fa824 */ /* 0x100fe200078e0a04 */
[----:B------:R-:W-:Y:S01]  /*1450*/  ISETP.GE.AND P2, PT, R34, RZ, PT ;  /* 0x000000ff2200720c */ /* 0x000fe20003f46270 */
[--C-:B------:R-:W-:Y:S01]  /*1460*/  @!P5 IMAD.IADD R35, R35, 0x1, -R4.reuse ;  /* 0x000000012323d824 */ /* 0x100fe200078e0a04 */
[----:B------:R-:W-:Y:S01]  /*1470*/  ISETP.GE.AND P5, PT, R38, RZ, PT ;  /* 0x000000ff2600720c */ /* 0x000fe20003fa6270 */
[----:B------:R-:W-:Y:S01]  /*1480*/  @!P0 IMAD.MOV R21, RZ, RZ, -R21 ;  /* 0x000000ffff158224 */ /* 0x000fe200078e0a15 */
[C---:B------:R-:W-:Y:S01]  /*1490*/  ISETP.GT.U32.AND P0, PT, R4.reuse, R31, PT ;  /* 0x0000001f0400720c */ /* 0x040fe20003f04070 */
[----:B------:R-:W-:Y:S01]  /*14a0*/  @!P6 IMAD.MOV R25, RZ, RZ, -R25 ;  /* 0x000000ffff19e224 */ /* 0x000fe200078e0a19 */
[C---:B------:R-:W-:Y:S01]  /*14b0*/  ISETP.GT.U32.AND P6, PT, R4.reuse, R35, PT ;  /* 0x000000230400720c */ /* 0x040fe20003fc4070 */
[----:B------:R-:W-:Y:S01]  /*14c0*/  @!P1 IMAD.MOV R7, RZ, RZ, -R7 ;  /* 0x000000ffff079224 */ /* 0x000fe200078e0a07 */
[C---:B------:R-:W-:Y:S01]  /*14d0*/  ISETP.GT.U32.AND P1, PT, R4.reuse, R29, PT ;  /* 0x0000001d0400720c */ /* 0x040fe20003f24070 */
[--C-:B------:R-:W-:Y:S01]  /*14e0*/  @!P3 IMAD.IADD R37, R37, 0x1, -R4.reuse ;  /* 0x000000012525b824 */ /* 0x100fe200078e0a04 */
[----:B------:R-:W-:Y:S01]  /*14f0*/  ISETP.GT.U32.AND P3, PT, R4, R9, PT ;  /* 0x000000090400720c */ /* 0x000fe20003f64070 */
[----:B------:R-:W-:Y:S01]  /*1500*/  IMAD.MOV.U32 R5, RZ, RZ, R17 ;  /* 0x000000ffff057224 */ /* 0x000fe200078e0011 */
[----:B------:R-:W-:Y:S01]  /*1510*/  LOP3.LUT R17, R0, 0x1f, RZ, 0xc0, !PT ;  /* 0x0000001f00117812 */ /* 0x000fe200078ec0ff */
[----:B------:R-:W-:Y:S01]  /*1520*/  @!P2 IMAD.MOV R23, RZ, RZ, -R23 ;  /* 0x000000ffff17a224 */ /* 0x000fe200078e0a17 */
[C---:B------:R-:W-:Y:S01]  /*1530*/  ISETP.GT.U32.AND P2, PT, R4.reuse, R33, PT ;  /* 0x000000210400720c */ /* 0x040fe20003f44070 */
[----:B------:R-:W-:Y:S01]  /*1540*/  @!P4 IMAD.MOV R5, RZ, RZ, -R5 ;  /* 0x000000ffff05c224 */ /* 0x000fe200078e0a05 */
[----:B------:R-:W-:Y:S01]  /*1550*/  ISETP.GT.U32.AND P4, PT, R4, R37, PT ;  /* 0x000000250400720c */ /* 0x000fe20003f84070 */
[--C-:B------:R-:W-:Y:S01]  /*1560*/  @!P0 IMAD.IADD R31, R31, 0x1, -R4.reuse ;  /* 0x000000011f1f8824 */ /* 0x100fe200078e0a04 */
[----:B------:R-:W-:Y:S01]  /*1570*/  ISETP.GE.AND P0, PT, R44, RZ, PT ;  /* 0x000000ff2c00720c */ /* 0x000fe20003f06270 */
[--C-:B------:R-:W-:Y:S01]  /*1580*/  @!P6 IMAD.IADD R35, R35, 0x1, -R4.reuse ;  /* 0x000000012323e824 */ /* 0x100fe200078e0a04 */
[----:B------:R-:W-:Y:S01]  /*1590*/  ISETP.GE.AND P6, PT, R26, RZ, PT ;  /* 0x000000ff1a00720c */ /* 0x000fe20003fc6270 */
[--C-:B------:R-:W-:Y:S01]  /*15a0*/  @!P1 IMAD.IADD R29, R29, 0x1, -R4.reuse ;  /* 0x000000011d1d9824 */ /* 0x100fe200078e0a04 */
[----:B------:R-:W-:Y:S01]  /*15b0*/  ISETP.GE.AND P1, PT, R42, RZ, PT ;  /* 0x000000ff2a00720c */ /* 0x000fe20003f26270 */
[----:B----4-:R-:W-:Y:S01]  /*15c0*/  IMAD R20, R22, UR4, RZ ;  /* 0x0000000416147c24 */ /* 0x010fe2000f8e02ff */
[----:B------:R-:W-:Y:S01]  /*15d0*/  USHF.L.U32 UR4, UR9, 0x15, URZ ;  /* 0x0000001509047899 */ /* 0x000fe200080006ff */
[----:B------:R-:W-:Y:S01]  /*15e0*/  @!P5 IMAD.MOV R27, RZ, RZ, -R27 ;  /* 0x000000ffff1bd224 */ /* 0x000fe200078e0a1b */
[----:B------:R-:W-:Y:S01]  /*15f0*/  ISETP.GE.AND P5, PT, R40, RZ, PT ;  /* 0x000000ff2800720c */ /* 0x000fe20003fa6270 */
[--C-:B------:R-:W-:Y:S01]  /*1600*/  @!P2 IMAD.IADD R33, R33, 0x1, -R4.reuse ;  /* 0x000000012121a824 */ /* 0x100fe200078e0a04 */
[----:B------:R-:W-:Y:S01]  /*1610*/  ISETP.GE.AND P2, PT, R45, RZ, PT ;  /* 0x000000ff2d00720c */ /* 0x000fe20003f46270 */
[--C-:B------:R-:W-:Y:S01]  /*1620*/  @!P4 IMAD.IADD R37, R37, 0x1, -R4.reuse ;  /* 0x000000012525c824 */ /* 0x100fe200078e0a04 */
[----:B------:R-:W-:Y:S01]  /*1630*/  ISETP.NE.AND P4, PT, R19, RZ, PT ;  /* 0x000000ff1300720c */ /* 0x000fe20003f85270 */
[----:B------:R-:W-:Y:S01]  /*1640*/  @!P3 IMAD.IADD R9, R9, 0x1, -R4 ;  /* 0x000000010909b824 */ /* 0x000fe200078e0a04 */
[----:B------:R-:W-:Y:S01]  /*1650*/  ISETP.GE.AND P3, PT, R43, RZ, PT ;  /* 0x000000ff2b00720c */ /* 0x000fe20003f66270 */
[----:B------:R-:W-:Y:S01]  /*1660*/  IMAD R19, R17, UR19, RZ ;  /* 0x0000001311137c24 */ /* 0x000fe2000f8e02ff */
[----:B------:R-:W-:Y:S01]  /*1670*/  SEL R14, R50, R21, !P4 ;  /* 0x00000015320e7207 */ /* 0x000fe20006000000 */
[----:B------:R-:W-:Y:S01]  /*1680*/  @!P0 IMAD.MOV R33, RZ, RZ, -R33 ;  /* 0x000000ffff218224 */ /* 0x000fe200078e0a21 */
[----:B------:R-:W-:Y:S01]  /*1690*/  LEA R90, P0, R20, UR12, 0x2 ;  /* 0x0000000c145a7c11 */ /* 0x000fe2000f8010ff */
[----:B------:R-:W-:Y:S01]  /*16a0*/  @!P6 IMAD.MOV R37, RZ, RZ, -R37 ;  /* 0x000000ffff25e224 */ /* 0x000fe200078e0a25 */
[----:B------:R-:W-:Y:S01]  /*16b0*/  SHF.R.U32.HI R4, RZ, 0x6, R0 ;  /* 0x00000006ff047819 */ /* 0x000fe20000011600 */
[----:B-1----:R-:W-:Y:S01]  /*16c0*/  VIADD R21, R18, 0x1f ;  /* 0x0000001f12157836 */ /* 0x002fe20000000000 */
[----:B------:R-:W-:Y:S01]  /*16d0*/  LEA.HI.X.SX32 R44, R20, UR13, 0x2, P0 ;  /* 0x0000000d142c7c11 */ /* 0x000fe200080f16ff */
[----:B------:R-:W-:Y:S01]  /*16e0*/  @!P1 IMAD.MOV R9, RZ, RZ, -R9 ;  /* 0x000000ffff099224 */ /* 0x000fe200078e0a09 */
[----:B------:R-:W-:Y:S01]  /*16f0*/  SEL R49, R50, R37, !P4 ;  /* 0x0000002532317207 */ /* 0x000fe20006000000 */
[----:B------:R-:W-:Y:S01]  /*1700*/  @!P5 IMAD.MOV R29, RZ, RZ, -R29 ;  /* 0x000000ffff1dd224 */ /* 0x000fe200078e0a1d */
[----:B------:R-:W-:Y:S01]  /*1710*/  LEA R55, P1, R19, UR14, 0x2 ;  /* 0x0000000e13377c11 */ /* 0x000fe2000f8210ff */
[----:B------:R-:W-:Y:S01]  /*1720*/  @!P3 IMAD.MOV R31, RZ, RZ, -R31 ;  /* 0x000000ffff1fb224 */ /* 0x000fe200078e0a1f */
[----:B------:R-:W-:Y:S01]  /*1730*/  SGXT.U32 R37, R4, 0x2 ;  /* 0x000000020425781a */ /* 0x000fe20000000000 */
[----:B------:R-:W-:Y:S01]  /*1740*/  @!P2 IMAD.MOV R35, RZ, RZ, -R35 ;  /* 0x000000ffff23a224 */ /* 0x000fe200078e0a23 */
[----:B------:R-:W-:Y:S01]  /*1750*/  ISETP.GT.AND P0, PT, R21, 0x1f, PT ;  /* 0x0000001f1500780c */ /* 0x000fe20003f04270 */
[----:B------:R-:W-:Y:S01]  /*1760*/  IMAD.SHL.U32 R22, R36, 0x4, RZ ;  /* 0x0000000424167824 */ /* 0x000fe200078e00ff */
[----:B------:R-:W-:Y:S01]  /*1770*/  LEA.HI.X.SX32 R51, R19, UR15, 0x2, P1 ;  /* 0x0000000f13337c11 */ /* 0x000fe200088f16ff */
[----:B------:R-:W-:Y:S01]  /*1780*/  ULOP3.LUT UR4, UR4, 0x600000, URZ, 0xc0, !UPT ;  /* 0x0060000004047892 */ /* 0x000fe2000f8ec0ff */
[----:B------:R-:W-:-:S02]  /*1790*/  ISETP.GE.AND P1, PT, R37, R18, PT ;  /* 0x000000122500720c */ /* 0x000fc40003f26270 */
[----:B------:R-:W-:Y:S02]  /*17a0*/  SEL R40, RZ, 0x4, !P0 ;  /* 0x00000004ff287807 */ /* 0x000fe40004000000 */
[C---:B------:R-:W-:Y:S02]  /*17b0*/  SEL R39, R50.reuse, R27, !P4 ;  /* 0x0000001b32277207 */ /* 0x040fe40006000000 */
[----:B------:R-:W-:Y:S02]  /*17c0*/  LOP3.LUT R27, R37, 0xc, RZ, 0xfc, !PT ;  /* 0x0000000c251b7812 */ /* 0x000fe400078efcff */
[C---:B------:R-:W-:Y:S02]  /*17d0*/  SEL R104, R50.reuse, R13, !P4 ;  /* 0x0000000d32687207 */ /* 0x040fe40006000000 */
[----:B------:R-:W-:Y:S02]  /*17e0*/  SEL R13, R50, R23, !P4 ;  /* 0x00000017320d7207 */ /* 0x000fe40006000000 */
[----:B------:R-:W-:-:S02]  /*17f0*/  SEL R4, R40, RZ, !P1 ;  /* 0x000000ff28047207 */ /* 0x000fc40004800000 */
[C---:B------:R-:W-:Y:S02]  /*1800*/  SEL R12, R50.reuse, R25, !P4 ;  /* 0x00000019320c7207 */ /* 0x040fe40006000000 */
[C---:B------:R-:W-:Y:S02]  /*1810*/  LOP3.LUT R23, R37.reuse, 0x4, RZ, 0xfc, !PT ;  /* 0x0000000425177812 */ /* 0x040fe400078efcff */
[----:B------:R-:W-:Y:S02]  /*1820*/  LOP3.LUT R25, R37, 0x8, RZ, 0xfc, !PT ;  /* 0x0000000825197812 */ /* 0x000fe400078efcff */
[----:B------:R-:W-:Y:S02]  /*1830*/  ISETP.GE.AND P3, PT, R27, R18, PT ;  /* 0x000000121b00720c */ /* 0x000fe40003f66270 */
[----:B------:R-:W-:Y:S01]  /*1840*/  SEL R38, R50, R29, !P4 ;  /* 0x0000001d32267207 */ /* 0x000fe20006000000 */
[----:B------:R-:W-:Y:S01]  /*1850*/  IMAD R29, R37, UR18, RZ ;  /* 0x00000012251d7c24 */ /* 0x000fe2000f8e02ff */
[----:B------:R-:W-:-:S02]  /*1860*/  ISETP.NE.U32.AND P1, PT, R4, RZ, PT ;  /* 0x000000ff0400720c */ /* 0x000fc40003f25070 */
[----:B------:R-:W-:Y:S02]  /*1870*/  SEL R16, R50, R7, !P4 ;  /* 0x0000000732107207 */ /* 0x000fe40006000000 */
[-C--:B------:R-:W-:Y:S02]  /*1880*/  ISETP.GE.AND P0, PT, R23, R18.reuse, PT ;  /* 0x000000121700720c */ /* 0x080fe40003f06270 */
[----:B------:R-:W-:Y:S02]  /*1890*/  LOP3.LUT R4, R0, 0xe0, RZ, 0xc0, !PT ;  /* 0x000000e000047812 */ /* 0x000fe400078ec0ff */
[----:B------:R-:W-:Y:S02]  /*18a0*/  SEL R45, R50, R33, !P4 ;  /* 0x00000021322d7207 */ /* 0x000fe40006000000 */
[----:B------:R-:W-:Y:S02]  /*18b0*/  ISETP.GE.AND P2, PT, R25, R18, PT ;  /* 0x000000121900720c */ /* 0x000fe40003f46270 */
[----:B------:R-:W-:-:S02]  /*18c0*/  SEL R7, R40, RZ, !P3 ;  /* 0x000000ff28077207 */ /* 0x000fc40005800000 */
[C---:B------:R-:W-:Y:S02]  /*18d0*/  SEL R112, R50.reuse, R15, !P4 ;  /* 0x0000000f32707207 */ /* 0x040fe40006000000 */
[----:B------:R-:W-:Y:S02]  /*18e0*/  LOP3.LUT R33, R37, 0x10, RZ, 0xfc, !PT ;  /* 0x0000001025217812 */ /* 0x000fe400078efcff */
[C---:B------:R-:W-:Y:S02]  /*18f0*/  SEL R102, R50.reuse, R11, !P4 ;  /* 0x0000000b32667207 */ /* 0x040fe40006000000 */
[C---:B------:R-:W-:Y:S02]  /*1900*/  SEL R15, R50.reuse, R5, !P4 ;  /* 0x00000005320f7207 */ /* 0x040fe40006000000 */
[C---:B------:R-:W-:Y:S02]  /*1910*/  SEL R43, R50.reuse, R9, !P4 ;  /* 0x00000009322b7207 */ /* 0x040fe40006000000 */
[----:B------:R-:W-:Y:S01]  /*1920*/  SEL R42, R50, R31, !P4 ;  /* 0x0000001f322a7207 */ /* 0x000fe20006000000 */
[----:B------:R-:W-:Y:S01]  /*1930*/  IMAD R31, R48, 0x4, R29 ;  /* 0x00000004301f7824 */ /* 0x000fe200078e021d */
[----:B------:R-:W-:-:S02]  /*1940*/  SEL R46, R50, R35, !P4 ;  /* 0x00000023322e7207 */ /* 0x000fc40006000000 */
[----:B------:R-:W-:Y:S02]  /*1950*/  SEL R50, R50, R41, !P4 ;  /* 0x0000002932327207 */ /* 0x000fe40006000000 */
[C---:B------:R-:W-:Y:S02]  /*1960*/  SEL R5, R40.reuse, RZ, !P0 ;  /* 0x000000ff28057207 */ /* 0x040fe40004000000 */
[----:B------:R-:W-:Y:S02]  /*1970*/  SHF.R.U32.HI R9, RZ, 0x1, R4 ;  /* 0x00000001ff097819 */ /* 0x000fe40000011604 */
[----:B------:R-:W-:Y:S02]  /*1980*/  SEL R6, R40, RZ, !P2 ;  /* 0x000000ff28067207 */ /* 0x000fe40005000000 */
[----:B------:R-:W-:Y:S02]  /*1990*/  ISETP.NE.U32.AND P3, PT, R7, RZ, PT ;  /* 0x000000ff0700720c */ /* 0x000fe40003f65070 */
[----:B------:R-:W-:-:S02]  /*19a0*/  LEA R4, P4, R29, R90, 0x2 ;  /* 0x0000005a1d047211 */ /* 0x000fc400078810ff */
[----:B------:R-:W-:Y:S02]  /*19b0*/  LOP3.LUT R7, R0, 0xc0, RZ, 0xc0, !PT ;  /* 0x000000c000077812 */ /* 0x000fe400078ec0ff */
[----:B------:R-:W-:Y:S02]  /*19c0*/  ISETP.GE.AND P6, PT, R33, R18, PT ;  /* 0x000000122100720c */ /* 0x000fe40003fc6270 */
[----:B------:R-:W-:Y:S02]  /*19d0*/  ISETP.NE.U32.AND P5, PT, R5, RZ, PT ;  /* 0x000000ff0500720c */ /* 0x000fe40003fa5070 */
[----:B------:R-:W-:Y:S02]  /*19e0*/  ISETP.NE.U32.AND P2, PT, R6, RZ, PT ;  /* 0x000000ff0600720c */ /* 0x000fe40003f45070 */
[----:B------:R-:W-:Y:S02]  /*19f0*/  LEA.HI.X.SX32 R5, R29, R44, 0x2, P4 ;  /* 0x0000002c1d057211 */ /* 0x000fe400020f16ff */
[----:B------:R-:W-:-:S02]  /*1a00*/  LOP3.LUT R22, R22, R9, RZ, 0x3c, !PT ;  /* 0x0000000916167212 */ /* 0x000fc400078e3cff */
[----:B------:R-:W-:Y:S02]  /*1a10*/  ISETP.NE.U32.AND P0, PT, R36, RZ, PT ;  /* 0x000000ff2400720c */ /* 0x000fe40003f05070 */
[----:B------:R-:W-:Y:S02]  /*1a20*/  LEA R6, P4, R31, R90, 0x2 ;  /* 0x0000005a1f067211 */ /* 0x000fe400078810ff */
[----:B------:R-:W-:Y:S02]  /*1a30*/  LEA.HI R24, R7, R24, RZ, 0x1c ;  /* 0x0000001807187211 */ /* 0x000fe400078fe0ff */
[----:B------:R-:W-:Y:S01]  /*1a40*/  SEL R9, R40, RZ, !P6 ;  /* 0x000000ff28097207 */ /* 0x000fe20007000000 */
[----:B------:R-:W-:Y:S08]  /*1a50*/  BRA.U UP0, `(.L_x_5) ;  /* 0x0000000100187547 */ /* 0x000ff0000b800000 */
[----:B------:R-:W-:Y:S01]  /*1a60*/  ELECT P6, URZ, PT ;  /* 0x0000000000ff782f */ /* 0x000fe200038c0000 */
[----:B------:R-:W-:Y:S01]  /*1a70*/  IMAD.MOV.U32 R8, RZ, RZ, 0x1 ;  /* 0x00000001ff087424 */ /* 0x000fe200078e00ff */
[----:B------:R-:W-:Y:S01]  /*1a80*/  UMOV UR7, 0x40 ;  /* 0x0000004000077882 */ /* 0x000fe20000000000 */
[----:B------:R-:W-:Y:S01]  /*1a90*/  UVIRTCOUNT.DEALLOC.SMPOOL 0x80 ;  /* 0x000000800000784c */ /* 0x000fe20000000000 */
[----:B------:R-:W-:-:S09]  /*1aa0*/  ULEA UR7, UR6, UR7, 0x18 ;  /* 0x0000000706077291 */ /* 0x000fd2000f8ec0ff */
[----:B------:R1:W-:Y:S03]  /*1ab0*/  @P6 STS.U8 [UR7], R8 ;  /* 0x00000008ff006988 */ /* 0x0003e60008000007 */
.L_x_5:
[----:B------:R-:W-:Y:S01]  /*1ac0*/  UIADD3 UR11, UPT, UPT, UR5, UR4, UR26 ;  /* 0x00000004050b7290 */ /* 0x000fe2000fffe01a */
[C---:B------:R-:W-:Y:S01]  /*1ad0*/  LOP3.LUT R26, R24.reuse, 0x10, RZ, 0x3c, !PT ;  /* 0x00000010181a7812 */ /* 0x040fe200078e3cff */
[----:B------:R-:W-:Y:S01]  /*1ae0*/  VOTEU.ALL UP1, P0 ;  /* 0x0000000000ff7886 */ /* 0x000fe20000020000 */
[----:B------:R-:W-:Y:S02]  /*1af0*/  UIADD3 UR16, UPT, UPT, UR10, 0x12000, URZ ;  /* 0x000120000a107890 */ /* 0x000fe4000fffe0ff */
[----:B------:R-:W-:Y:S01]  /*1b00*/  VIADD R28, R24, UR10 ;  /* 0x0000000a181c7c36 */ /* 0x000fe20008000000 */
[----:B------:R-:W-:Y:S01]  /*1b10*/  VOTEU.ALL UP2, P0 ;  /* 0x0000000000ff7886 */ /* 0x000fe20000040000 */
[----:B------:R-:W-:Y:S01]  /*1b20*/  LEA.HI.X.SX32 R7, R31, R44, 0x2, P4 ;  /* 0x0000002c1f077211 */ /* 0x000fe200020f16ff */
[----:B------:R-:W-:Y:S01]  /*1b30*/  VIADD R30, R26, UR10 ;  /* 0x0000000a1a1e7c36 */ /* 0x000fe20008000000 */
[----:B------:R-:W-:-:S04]  /*1b40*/  @!UP1 UIADD3 UR6, UPT, UPT, -UR8, 0x100000, URZ ;  /* 0x0010000008069890 */ /* 0x000fc8000fffe1ff */
[----:B------:R-:W-:Y:S02]  /*1b50*/  @!UP1 USHF.L.U32 UR7, UR6, 0xb, URZ ;  /* 0x0000000b06079899 */ /* 0x000fe400080006ff */
[----:B------:R-:W-:Y:S01]  /*1b60*/  @!UP1 USHF.L.U32 UR6, UR6, 0x1, URZ ;  /* 0x0000000106069899 */ /* 0x000fe200080006ff */
[----:B------:R-:W-:Y:S01]  /*1b70*/  STTM.16dp32bit_t0_t15.x32 tmem[UR11], RZ ;  /* 0x000000ff000079ed */ /* 0x000fe20008a8000b */
[----:B------:R-:W-:Y:S01]  /*1b80*/  STTM.16dp32bit_t16_t31.x32 tmem[UR11+0x20], RZ ;  /* 0x000020ff000079ed */ /* 0x000fe20008aa000b */
[----:B------:R-:W2:Y:S01]  /*1b90*/  FENCE.VIEW.ASYNC.T ;  /* 0x00000000000073c6 */ /* 0x000ea20000000200 */
[----:B------:R-:W-:-:S04]  /*1ba0*/  @!UP1 UIADD3 UR4, UPT, UPT, -UR8, 0x100000, URZ ;  /* 0x0010000008049890 */ /* 0x000fc8000fffe1ff */
[----:B------:R-:W-:Y:S02]  /*1bb0*/  @!UP1 USHF.L.U32 UR5, UR4, 0xb, URZ ;  /* 0x0000000b04059899 */ /* 0x000fe400080006ff */
[----:B------:R-:W-:Y:S01]  /*1bc0*/  @!UP1 USHF.L.U32 UR4, UR4, 0x1, URZ ;  /* 0x0000000104049899 */ /* 0x000fe200080006ff */
[----:B--2---:R-:W-:Y:S01]  /*1bd0*/  BAR.SYNC.DEFER_BLOCKING 0x0 ;  /* 0x0000000000007b1d */ /* 0x004fe20000010000 */
[C---:B------:R-:W-:Y:S01]  /*1be0*/  LOP3.LUT R35, R37.reuse, 0x14, RZ, 0xfc, !PT ;  /* 0x0000001425237812 */ /* 0x040fe200078efcff */
[----:B------:R-:W-:Y:S01]  /*1bf0*/  IMAD R93, R48, 0x4, R31 ;  /* 0x00000004305d7824 */ /* 0x000fe200078e021f */
[----:B------:R-:W-:Y:S01]  /*1c00*/  LOP3.LUT R101, R37, 0x18, RZ, 0xfc, !PT ;  /* 0x0000001825657812 */ /* 0x000fe200078efcff */
[----:B------:R-:W-:Y:S01]  /*1c10*/  IMAD.U32 R61, RZ, RZ, UR17 ;  /* 0x00000011ff3d7e24 */ /* 0x000fe2000f8e00ff */
[----:B------:R-:W-:Y:S01]  /*1c20*/  LOP3.LUT R32, R24, 0x20, RZ, 0x3c, !PT ;  /* 0x0000002018207812 */ /* 0x000fe200078e3cff */
[----:B------:R-:W-:Y:S01]  /*1c30*/  UMOV UR12, UR16 ;  /* 0x00000010000c7c82 */ /* 0x000fe20008000000 */
[----:B------:R-:W-:Y:S01]  /*1c40*/  VOTEU.ALL UP1, P0 ;  /* 0x0000000000ff7886 */ /* 0x000fe20000020000 */
[----:B------:R-:W-:Y:S01]  /*1c50*/  IMAD.U32 R59, RZ, RZ, UR17 ;  /* 0x00000011ff3b7e24 */ /* 0x000fe2000f8e00ff */
[----:B-1----:R-:W-:Y:S01]  /*1c60*/  LEA R8, P6, R93, R90, 0x2 ;  /* 0x0000005a5d087211 */ /* 0x002fe200078c10ff */
[----:B------:R-:W-:Y:S01]  /*1c70*/  IMAD R105, R48, 0x4, R93 ;  /* 0x0000000430697824 */ /* 0x000fe200078e025d */
[----:B------:R-:W-:Y:S01]  /*1c80*/  LOP3.LUT R103, R37, 0x1c, RZ, 0xfc, !PT ;  /* 0x0000001c25677812 */ /* 0x000fe200078efcff */
[----:B------:R-:W-:Y:S01]  /*1c90*/  IMAD.WIDE R60, R61, 0x4, R4 ;  /* 0x000000043d3c7825 */ /* 0x000fe200078e0204 */
[----:B------:R-:W-:Y:S01]  /*1ca0*/  ISETP.NE.U32.AND P4, PT, R9, RZ, PT ;  /* 0x000000ff0900720c */ /* 0x000fe20003f85070 */
[----:B------:R-:W-:Y:S01]  /*1cb0*/  USHF.L.U32 UR18, UR19, 0x5, URZ ;  /* 0x0000000513127899 */ /* 0x000fe200080006ff */
[----:B------:R-:W-:Y:S01]  /*1cc0*/  LEA.HI.X.SX32 R9, R93, R44, 0x2, P6 ;  /* 0x0000002c5d097211 */ /* 0x000fe200030f16ff */
[----:B------:R-:W-:Y:S01]  /*1cd0*/  IMAD.WIDE R58, R59, 0x4, R6 ;  /* 0x000000043b3a7825 */ /* 0x000fe200078e0206 */
[----:B------:R-:W-:Y:S01]  /*1ce0*/  ISETP.GE.AND P6, PT, R103, R18, PT ;  /* 0x000000126700720c */ /* 0x000fe20003fc6270 */
[----:B------:R-:W-:Y:S01]  /*1cf0*/  USHF.R.S32.HI UR19, URZ, 0x1f, UR17 ;  /* 0x0000001fff137899 */ /* 0x000fe20008011411 */
[----:B------:R-:W-:Y:S01]  /*1d00*/  LOP3.LUT R34, R24, 0x30, RZ, 0x3c, !PT ;  /* 0x0000003018227812 */ /* 0x000fe200078e3cff */
[----:B------:R-:W-:Y:S01]  /*1d10*/  IMAD R107, R48, 0x4, R105 ;  /* 0x00000004306b7824 */ /* 0x000fe200078e0269 */
[----:B------:R-:W-:Y:S01]  /*1d20*/  SEL R11, R40, RZ, !P6 ;  /* 0x000000ff280b7207 */ /* 0x000fe20007000000 */
[----:B------:R-:W-:Y:S01]  /*1d30*/  VIADD R109, R32, UR10 ;  /* 0x0000000a206d7c36 */ /* 0x000fe20008000000 */
[----:B------:R-:W-:Y:S01]  /*1d40*/  LOP3.LUT R92, R24, 0x40, RZ, 0x3c, !PT ;  /* 0x00000040185c7812 */ /* 0x000fe200078e3cff */
[----:B------:R-:W1:Y:S02]  /*1d50*/  FENCE.VIEW.ASYNC.S ;  /* 0x00000000000073c6 */ /* 0x000e640000000000 */
[----:B-1----:R-:W1:Y:S02]  /*1d60*/  @!UP1 SYNCS.EXCH.64 URZ, [UR12], UR6 ;  /* 0x000000060cff95b2 */ /* 0x002e640008000100 */
[----:B-1----:R-:W-:Y:S01]  /*1d70*/  BAR.SYNC.DEFER_BLOCKING 0x0 ;  /* 0x0000000000007b1d */ /* 0x002fe20000010000 */
[----:B------:R-:W-:Y:S01]  /*1d80*/  IMAD R115, R48, 0x4, R107 ;  /* 0x0000000430737824 */ /* 0x000fe200078e026b */
[----:B------:R-:W-:Y:S01]  /*1d90*/  LOP3.LUT R100, R24, 0x50, RZ, 0x3c, !PT ;  /* 0x0000005018647812 */ /* 0x000fe200078e3cff */
[----:B------:R-:W-:Y:S01]  /*1da0*/  VIADD R111, R34, UR10 ;  /* 0x0000000a226f7c36 */ /* 0x000fe20008000000 */
[----:B------:R-:W-:Y:S01]  /*1db0*/  LOP3.LUT R106, R24, 0x60, RZ, 0x3c, !PT ;  /* 0x00000060186a7812 */ /* 0x000fe200078e3cff */
[----:B------:R-:W-:Y:S01]  /*1dc0*/  VIADD R113, R92, UR10 ;  /* 0x0000000a5c717c36 */ /* 0x000fe20008000000 */
[----:B------:R-:W-:Y:S01]  /*1dd0*/  LOP3.LUT R108, R24, 0x70, RZ, 0x3c, !PT ;  /* 0x00000070186c7812 */ /* 0x000fe200078e3cff */
[----:B------:R-:W-:Y:S01]  /*1de0*/  VIADD R117, R100, UR10 ;  /* 0x0000000a64757c36 */ /* 0x000fe20008000000 */
[----:B------:R-:W-:-:S02]  /*1df0*/  USHF.L.U32 UR27, UR17, 0x2, URZ ;  /* 0x00000002111b7899 */ /* 0x000fc400080006ff */
[----:B------:R-:W-:Y:S01]  /*1e00*/  IMAD.U32 R65, RZ, RZ, UR17 ;  /* 0x00000011ff417e24 */ /* 0x000fe2000f8e00ff */
[----:B------:R-:W-:Y:S02]  /*1e10*/  USHF.L.U64.HI UR28, UR17, 0x2, UR19 ;  /* 0x00000002111c7899 */ /* 0x000fe40008010213 */
[----:B------:R-:W-:Y:S01]  /*1e20*/  IMAD.U32 R57, RZ, RZ, UR17 ;  /* 0x00000011ff397e24 */ /* 0x000fe2000f8e00ff */
[----:B------:R-:W-:Y:S01]  /*1e30*/  USHF.R.S32.HI UR20, URZ, 0x1f, UR18 ;  /* 0x0000001fff147899 */ /* 0x000fe20008011412 */
[----:B------:R-:W-:Y:S01]  /*1e40*/  IMAD.U32 R67, RZ, RZ, UR17 ;  /* 0x00000011ff437e24 */ /* 0x000fe2000f8e00ff */
[----:B------:R-:W-:Y:S01]  /*1e50*/  USHF.L.U32 UR29, UR18, 0x2, URZ ;  /* 0x00000002121d7899 */ /* 0x000fe200080006ff */
[----:B------:R-:W-:Y:S01]  /*1e60*/  IMAD R119, R48, 0x4, R115 ;  /* 0x0000000430777824 */ /* 0x000fe200078e0273 */
[----:B------:R-:W-:Y:S01]  /*1e70*/  USHF.L.U64.HI UR30, UR18, 0x2, UR20 ;  /* 0x00000002121e7899 */ /* 0x000fe20008010214 */
[----:B------:R-:W-:Y:S02]  /*1e80*/  VIADD R68, R18, 0xffffffe0 ;  /* 0xffffffe012447836 */ /* 0x000fe40000000000 */
[----:B------:R-:W-:-:S04]  /*1e90*/  IMAD.WIDE R56, R57, 0x4, R8 ;  /* 0x0000000439387825 */ /* 0x000fc800078e0208 */
[----:B------:R-:W-:Y:S01]  /*1ea0*/  IMAD.U32 R71, RZ, RZ, UR17 ;  /* 0x00000011ff477e24 */ /* 0x000fe2000f8e00ff */
[----:B------:R1:W2:Y:S02]  /*1eb0*/  @!UP2 SYNCS.EXCH.64 URZ, [UR10+0x12008], UR4 ;  /* 0x012008040affa5b2 */ /* 0x0002a40008000100 */
[----:B------:R-:W-:Y:S01]  /*1ec0*/  @!PT LDS RZ, [RZ] ;  /* 0x00000000fffff984 */ /* 0x000fe20000000800 */
[----:B------:R-:W-:Y:S01]  /*1ed0*/  @!PT LDS RZ, [RZ] ;  /* 0x00000000fffff984 */ /* 0x000fe20000000800 */
[----:B------:R-:W-:Y:S01]  /*1ee0*/  @!PT LDS RZ, [RZ] ;  /* 0x00000000fffff984 */ /* 0x000fe20000000800 */
[----:B--2---:R2:W-:Y:S01]  /*1ef0*/  LDGSTS.E [R28+0xc000], desc[UR22][R4.64], P1 ;  /* 0x0c000000041c7fae */ /* 0x0045e200089a1016 */
[-C--:B------:R-:W-:Y:S01]  /*1f00*/  ISETP.GE.AND P1, PT, R101, R18.reuse, PT ;  /* 0x000000126500720c */ /* 0x080fe20003f26270 */
[----:B------:R-:W-:Y:S02]  /*1f10*/  IMAD R121, R48, 0x4, R119 ;  /* 0x0000000430797824 */ /* 0x000fe400078e0277 */
[----:B------:R3:W-:Y:S01]  /*1f20*/  LDGSTS.E [R30+0xc000], desc[UR22][R6.64], P5 ;  /* 0x0c000000061e7fae */ /* 0x0007e2000a9a1016 */
[----:B------:R-:W-:Y:S01]  /*1f30*/  ISETP.GE.AND P5, PT, R35, R18, PT ;  /* 0x000000122300720c */ /* 0x000fe20003fa6270 */
[----:B------:R-:W-:Y:S01]  /*1f40*/  VIADD R123, R106, UR10 ;  /* 0x0000000a6a7b7c36 */ /* 0x000fe20008000000 */
[----:B------:R-:W-:Y:S01]  /*1f50*/  SEL R10, R40, RZ, !P1 ;  /* 0x000000ff280a7207 */ /* 0x000fe20004800000 */
[----:B------:R4:W-:Y:S01]  /*1f60*/  LDGSTS.E [R109+0xc000], desc[UR22][R8.64], P2 ;  /* 0x0c000000086d7fae */ /* 0x0009e200091a1016 */
[----:B------:R-:W-:Y:S01]  /*1f70*/  VIADD R110, R108, UR10 ;  /* 0x0000000a6c6e7c36 */ /* 0x000fe20008000000 */
[----:B-1----:R-:W1:Y:S01]  /*1f80*/  LDCU UR4, c[0x0][0x3b0] ;  /* 0x00007600ff0477ac */ /* 0x002e620008000800 */
[----:B--2---:R-:W-:Y:S01]  /*1f90*/  SEL R5, R40, RZ, !P5 ;  /* 0x000000ff28057207 */ /* 0x004fe20006800000 */
[----:B------:R-:W-:Y:S01]  /*1fa0*/  IMAD.U32 R83, RZ, RZ, UR17 ;  /* 0x00000011ff537e24 */ /* 0x000fe2000f8e00ff */
[-C--:B------:R-:W-:Y:S01]  /*1fb0*/  LEA R4, P1, R107, R90.reuse, 0x2 ;  /* 0x0000005a6b047211 */ /* 0x080fe200078210ff */
[----:B------:R-:W-:Y:S01]  /*1fc0*/  VIADD R125, R22, UR10 ;  /* 0x0000000a167d7c36 */ /* 0x000fe20008000000 */
[C---:B---3--:R-:W-:Y:S01]  /*1fd0*/  LEA R6, P5, R105.reuse, R90, 0x2 ;  /* 0x0000005a69067211 */ /* 0x048fe200078a10ff */
[----:B------:R-:W-:Y:S01]  /*1fe0*/  IMAD.U32 R75, RZ, RZ, UR18 ;  /* 0x00000012ff4b7e24 */ /* 0x000fe2000f8e00ff */
[----:B------:R-:W-:Y:S01]  /*1ff0*/  ISETP.NE.U32.AND P6, PT, R10, RZ, PT ;  /* 0x000000ff0a00720c */ /* 0x000fe20003fc5070 */
[----:B------:R-:W-:Y:S01]  /*2000*/  IMAD.U32 R77, RZ, RZ, UR18 ;  /* 0x00000012ff4d7e24 */ /* 0x000fe2000f8e00ff */
[----:B------:R-:W-:Y:S01]  /*2010*/  LEA.HI.X.SX32 R7, R105, R44, 0x2, P5 ;  /* 0x0000002c69077211 */ /* 0x000fe200028f16ff */
[----:B------:R-:W-:Y:S01]  /*2020*/  IMAD.U32 R79, RZ, RZ, UR18 ;  /* 0x00000012ff4f7e24 */ /* 0x000fe2000f8e00ff */
[----:B------:R-:W-:Y:S01]  /*2030*/  ISETP.NE.U32.AND P5, PT, R5, RZ, PT ;  /* 0x000000ff0500720c */ /* 0x000fe20003fa5070 */
[----:B------:R-:W-:Y:S01]  /*2040*/  IMAD.U32 R81, RZ, RZ, UR18 ;  /* 0x00000012ff517e24 */ /* 0x000fe2000f8e00ff */
[----:B------:R-:W-:Y:S01]  /*2050*/  LEA R10, P2, R115, R90, 0x2 ;  /* 0x0000005a730a7211 */ /* 0x000fe200078410ff */
[----:B------:R-:W-:Y:S01]  /*2060*/  LDGSTS.E [R111+0xc000], desc[UR22][R6.64], P3 ;  /* 0x0c000000066f7fae */ /* 0x000fe200099a1016 */
[----:B------:R-:W-:Y:S01]  /*2070*/  LEA.HI.X.SX32 R5, R107, R44, 0x2, P1 ;  /* 0x0000002c6b057211 */ /* 0x000fe200008f16ff */
[----:B------:R-:W-:Y:S01]  /*2080*/  IMAD.WIDE R66, R67, 0x4, R6 ;  /* 0x0000000443427825 */ /* 0x000fe200078e0206 */
[----:B------:R-:W-:-:S02]  /*2090*/  ISETP.NE.U32.AND P1, PT, R11, RZ, PT ;  /* 0x000000ff0b00720c */ /* 0x000fc40003f25070 */
[----:B------:R-:W-:Y:S01]  /*20a0*/  LEA.HI.X.SX32 R11, R115, R44, 0x2, P2 ;  /* 0x0000002c730b7211 */ /* 0x000fe200010f16ff */
[----:B-1----:R-:W-:Y:S01]  /*20b0*/  IMAD R104, R104, UR4, RZ ;  /* 0x0000000468687c24 */ /* 0x002fe2000f8e02ff */
[----:B------:R1:W-:Y:S01]  /*20c0*/  LDGSTS.E [R113+0xc000], desc[UR22][R4.64], P4 ;  /* 0x0c00000004717fae */ /* 0x0003e2000a1a1016 */
[----:B------:R-:W-:Y:S01]  /*20d0*/  IMAD.WIDE R64, R65, 0x4, R4 ;  /* 0x0000000441407825 */ /* 0x000fe200078e0204 */
[----:B------:R-:W-:Y:S02]  /*20e0*/  ISETP.GE.AND P3, PT, R37, R68, PT ;  /* 0x000000442500720c */ /* 0x000fe40003f66270 */
[----:B------:R2:W-:Y:S01]  /*20f0*/  LDGSTS.E [R117+0xc000], desc[UR22][R10.64], P5 ;  /* 0x0c0000000a757fae */ /* 0x0005e2000a9a1016 */
[----:B------:R-:W-:Y:S01]  /*2100*/  IMAD R102, R102, UR4, RZ ;  /* 0x0000000466667c24 */ /* 0x000fe2000f8e02ff */
[----:B------:R-:W-:Y:S01]  /*2110*/  ISETP.GE.AND P4, PT, R17, R18, PT ;  /* 0x000000121100720c */ /* 0x000fe20003f86270 */
[----:B------:R-:W-:-:S03]  /*2120*/  IMAD.WIDE R70, R71, 0x4, R10 ;  /* 0x0000000447467825 */ /* 0x000fc600078e020a */
[-C--:B----4-:R-:W-:Y:S01]  /*2130*/  LEA R8, P2, R102, R55.reuse, 0x2 ;  /* 0x0000003766087211 */ /* 0x090fe200078410ff */
[----:B------:R-:W-:Y:S01]  /*2140*/  IMAD R112, R112, UR4, RZ ;  /* 0x0000000470707c24 */ /* 0x000fe2000f8e02ff */
[----:B-1----:R-:W-:Y:S01]  /*2150*/  LEA R4, P5, R104, R55, 0x2 ;  /* 0x0000003768047211 */ /* 0x002fe200078a10ff */
[----:B------:R-:W-:Y:S01]  /*2160*/  IMAD R16, R16, UR4, RZ ;  /* 0x0000000410107c24 */ /* 0x000fe2000f8e02ff */
[-C--:B------:R-:W-:Y:S01]  /*2170*/  LEA.HI.X.SX32 R9, R102, R51.reuse, 0x2, P2 ;  /* 0x0000003366097211 */ /* 0x080fe200010f16ff */
[----:B------:R-:W-:Y:S01]  /*2180*/  IMAD R15, R15, UR4, RZ ;  /* 0x000000040f0f7c24 */ /* 0x000fe2000f8e02ff */
[----:B------:R-:W-:Y:S01]  /*2190*/  LEA.HI.X.SX32 R5, R104, R51, 0x2, P5 ;  /* 0x0000003368057211 */ /* 0x000fe200028f16ff */
[----:B------:R-:W-:Y:S01]  /*21a0*/  IMAD R14, R14, UR4, RZ ;  /* 0x000000040e0e7c24 */ /* 0x000fe2000f8e02ff */
[----:B------:R-:W-:Y:S01]  /*21b0*/  LEA R6, P5, R119, R90, 0x2 ;  /* 0x0000005a77067211 */ /* 0x000fe200078a10ff */
[----:B------:R-:W-:Y:S01]  /*21c0*/  IMAD.WIDE R74, R75, 0x4, R8 ;  /* 0x000000044b4a7825 */ /* 0x000fe200078e0208 */
[----:B------:R-:W-:-:S02]  /*21d0*/  ISETP.GT.AND P2, PT, R21, 0x3f, PT ;  /* 0x0000003f1500780c */ /* 0x000fc40003f44270 */
[----:B------:R-:W-:Y:S01]  /*21e0*/  LEA.HI.X.SX32 R7, R119, R44, 0x2, P5 ;  /* 0x0000002c77077211 */ /* 0x000fe200028f16ff */
[----:B------:R-:W-:Y:S01]  /*21f0*/  IMAD.WIDE R76, R77, 0x4, R4 ;  /* 0x000000044d4c7825 */ /* 0x000fe200078e0204 */
[----:B--2---:R-:W-:Y:S02]  /*2200*/  SEL R10, RZ, 0x4, P3 ;  /* 0x00000004ff0a7807 */ /* 0x004fe40001800000 */
[----:B------:R-:W-:Y:S01]  /*2210*/  LEA R90, P5, R121, R90, 0x2 ;  /* 0x0000005a795a7211 */ /* 0x000fe200078a10ff */
[----:B------:R1:W-:Y:S01]  /*2220*/  LDGSTS.E [R123+0xc000], desc[UR22][R6.64], P6 ;  /* 0x0c000000067b7fae */ /* 0x0003e2000b1a1016 */
[----:B------:R-:W-:Y:S01]  /*2230*/  SEL R40, R40, RZ, !P4 ;  /* 0x000000ff28287207 */ /* 0x000fe20006000000 */
[----:B------:R-:W-:Y:S01]  /*2240*/  IMAD.WIDE R82, R83, 0x4, R6 ;  /* 0x0000000453527825 */ /* 0x000fe200078e0206 */
[----:B------:R-:W-:Y:S02]  /*2250*/  ISETP.GE.AND P4, PT, R23, R68, PT ;  /* 0x000000441700720c */ /* 0x000fe40003f86270 */
[----:B------:R-:W-:Y:S01]  /*2260*/  SEL R10, R10, RZ, P2 ;  /* 0x000000ff0a0a7207 */ /* 0x000fe20001000000 */
[----:B------:R-:W-:Y:S01]  /*2270*/  IMAD R13, R13, UR4, RZ ;  /* 0x000000040d0d7c24 */ /* 0x000fe2000f8e02ff */
[----:B------:R-:W-:Y:S01]  /*2280*/  LEA.HI.X.SX32 R91, R121, R44, 0x2, P5 ;  /* 0x0000002c795b7211 */ /* 0x000fe200028f16ff */
[----:B------:R-:W-:Y:S01]  /*2290*/  IMAD R12, R12, UR4, RZ ;  /* 0x000000040c0c7c24 */ /* 0x000fe2000f8e02ff */
[----:B------:R-:W-:Y:S01]  /*22a0*/  ISETP.GE.AND P5, PT, R25, R68, PT ;  /* 0x000000441900720c */ /* 0x000fe20003fa6270 */
[----:B------:R-:W-:Y:S01]  /*22b0*/  IMAD.U32 R99, RZ, RZ, UR18 ;  /* 0x00000012ff637e24 */ /* 0x000fe2000f8e00ff */
[----:B------:R-:W-:Y:S01]  /*22c0*/  SEL R11, RZ, 0x4, P4 ;  /* 0x00000004ff0b7807 */ /* 0x000fe20002000000 */
[----:B------:R-:W-:Y:S01]  /*22d0*/  LDGSTS.E [R110+0xc000], desc[UR22][R90.64], P1 ;  /* 0x0c0000005a6e7fae */ /* 0x000fe200089a1016 */
[----:B------:R-:W-:Y:S01]  /*22e0*/  ISETP.NE.U32.AND P4, PT, R10, RZ, PT ;  /* 0x000000ff0a00720c */ /* 0x000fe20003f85070 */
[----:B------:R-:W-:Y:S01]  /*22f0*/  IMAD.U32 R97, RZ, RZ, UR18 ;  /* 0x00000012ff617e24 */ /* 0x000fe2000f8e00ff */
[----:B------:R-:W-:Y:S01]  /*2300*/  SEL R10, RZ, 0x4, P5 ;  /* 0x00000004ff0a7807 */ /* 0x000fe20002800000 */
[----:B------:R-:W0:Y:S01]  /*2310*/  LDGDEPBAR ;  /* 0x00000000000079af */ /* 0x000e220000000000 */
[----:B------:R-:W-:Y:S01]  /*2320*/  ISETP.NE.U32.AND P3, PT, R40, RZ, PT ;  /* 0x000000ff2800720c */ /* 0x000fe20003f65070 */
[----:B------:R-:W-:Y:S01]  /*2330*/  IMAD.U32 R85, RZ, RZ, UR18 ;  /* 0x00000012ff557e24 */ /* 0x000fe2000f8e00ff */
[----:B------:R-:W-:Y:S01]  /*2340*/  SEL R10, R10, RZ, P2 ;  /* 0x000000ff0a0a7207 */ /* 0x000fe20001000000 */
[----:B------:R-:W-:Y:S01]  /*2350*/  IMAD.U32 R95, RZ, RZ, UR18 ;  /* 0x00000012ff5f7e24 */ /* 0x000fe2000f8e00ff */
[----:B------:R-:W-:Y:S01]  /*2360*/  SEL R11, R11, RZ, P2 ;  /* 0x000000ff0b0b7207 */ /* 0x000fe20001000000 */
[----:B------:R-:W-:Y:S01]  /*2370*/  IMAD.U32 R87, RZ, RZ, UR18 ;  /* 0x00000012ff577e24 */ /* 0x000fe2000f8e00ff */
[----:B------:R-:W-:Y:S01]  /*2380*/  ISETP.NE.U32.AND P6, PT, R10, RZ, PT ;  /* 0x000000ff0a00720c */ /* 0x000fe20003fc5070 */
[----:B------:R-:W-:Y:S01]  /*2390*/  IMAD.U32 R47, RZ, RZ, UR18 ;  /* 0x00000012ff2f7e24 */ /* 0x000fe2000f8e00ff */
[C---:B------:R-:W-:Y:S01]  /*23a0*/  LEA R10, P1, R112.reuse, R55, 0x2 ;  /* 0x00000037700a7211 */ /* 0x040fe200078210ff */
[----:B------:R-:W-:Y:S01]  /*23b0*/  IMAD.U32 R89, RZ, RZ, UR18 ;  /* 0x00000012ff597e24 */ /* 0x000fe2000f8e00ff */
[----:B------:R-:W-:Y:S01]  /*23c0*/  ISETP.NE.U32.AND P5, PT, R11, RZ, PT ;  /* 0x000000ff0b00720c */ /* 0x000fe20003fa5070 */
[----:B------:R-:W-:Y:S01]  /*23d0*/  IMAD.U32 R63, RZ, RZ, UR18 ;  /* 0x00000012ff3f7e24 */ /* 0x000fe2000f8e00ff */
[----:B------:R-:W-:Y:S01]  /*23e0*/  LEA.HI.X.SX32 R11, R112, R51, 0x2, P1 ;  /* 0x00000033700b7211 */ /* 0x000fe200008f16ff */
[----:B------:R2:W-:Y:S01]  /*23f0*/  LDGSTS.E [R125], desc[UR22][R8.64], P3 ;  /* 0x00000000087d7fae */ /* 0x0005e200099a1016 */
[----:B-1----:R-:W-:Y:S01]  /*2400*/  LEA R6, P1, R16, R55, 0x2 ;  /* 0x0000003710067211 */ /* 0x002fe200078210ff */
[----:B------:R-:W-:-:S02]  /*2410*/  IMAD.U32 R53, RZ, RZ, UR18 ;  /* 0x00000012ff357e24 */ /* 0x000fc4000f8e00ff */
[----:B------:R1:W-:Y:S01]  /*2420*/  LDGSTS.E [R125+0x400], desc[UR22][R4.64], P3 ;  /* 0x00400000047d7fae */ /* 0x0003e200099a1016 */
[----:B------:R-:W-:Y:S01]  /*2430*/  LEA.HI.X.SX32 R7, R16, R51, 0x2, P1 ;  /* 0x0000003310077211 */ /* 0x000fe200008f16ff */
[----:B------:R-:W-:Y:S02]  /*2440*/  IMAD.WIDE R78, R79, 0x4, R10 ;  /* 0x000000044f4e7825 */ /* 0x000fe400078e020a */
[----:B------:R3:W-:Y:S02]  /*2450*/  LDGSTS.E [R125+0x800], desc[UR22][R10.64], P3 ;  /* 0x008000000a7d7fae */ /* 0x0007e400099a1016 */
[----:B------:R-:W-:Y:S01]  /*2460*/  IMAD.WIDE R80, R81, 0x4, R6 ;  /* 0x0000000451507825 */ /* 0x000fe200078e0206 */
[C---:B--2---:R-:W-:Y:S01]  /*2470*/  LEA R8, P1, R15.reuse, R55, 0x2 ;  /* 0x000000370f087211 */ /* 0x044fe200078210ff */
[----:B------:R2:W-:Y:S02]  /*2480*/  LDGSTS.E [R125+0xc00], desc[UR22][R6.64], P3 ;  /* 0x00c00000067d7fae */ /* 0x0005e400099a1016 */
[----:B------:R-:W-:Y:S01]  /*2490*/  IMAD.U32 R69, RZ, RZ, UR18 ;  /* 0x00000012ff457e24 */ /* 0x000fe2000f8e00ff */
[----:B------:R-:W-:-:S02]  /*24a0*/  LEA.HI.X.SX32 R9, R15, R51, 0x2, P1 ;  /* 0x000000330f097211 */ /* 0x000fc400008f16ff */
[C---:B-1----:R-:W-:Y:S01]  /*24b0*/  LEA R4, P1, R14.reuse, R55, 0x2 ;  /* 0x000000370e047211 */ /* 0x042fe200078210ff */
[----:B---3--:R-:W-:Y:S02]  /*24c0*/  IMAD R11, R39, UR4, RZ ;  /* 0x00000004270b7c24 */ /* 0x008fe4000f8e02ff */
[----:B------:R1:W-:Y:S01]  /*24d0*/  LDGSTS.E [R125+0x1000], desc[UR22][R8.64], P3 ;  /* 0x01000000087d7fae */ /* 0x0003e200099a1016 */
[----:B------:R-:W-:Y:S01]  /*24e0*/  LEA.HI.X.SX32 R5, R14, R51, 0x2, P1 ;  /* 0x000000330e057211 */ /* 0x000fe200008f16ff */
[----:B------:R-:W-:Y:S01]  /*24f0*/  IMAD R10, R38, UR4, RZ ;  /* 0x00000004260a7c24 */ /* 0x000fe2000f8e02ff */
[----:B------:R-:W-:Y:S01]  /*2500*/  LEA R40, P1, R13, R55, 0x2 ;  /* 0x000000370d287211 */ /* 0x000fe200078210ff */
[----:B------:R-:W-:Y:S02]  /*2510*/  IMAD.WIDE R98, R99, 0x4, R8 ;  /* 0x0000000463627825 */ /* 0x000fe400078e0208 */
[----:B------:R3:W-:Y:S01]  /*2520*/  LDGSTS.E [R125+0x1400], desc[UR22][R4.64], P3 ;  /* 0x01400000047d7fae */ /* 0x0007e200099a1016 */
[----:B------:R-:W-:Y:S01]  /*2530*/  LEA.HI.X.SX32 R41, R13, R51, 0x2, P1 ;  /* 0x000000330d297211 */ /* 0x000fe200008f16ff */
[----:B------:R-:W-:Y:S01]  /*2540*/  IMAD.WIDE R96, R97, 0x4, R4 ;  /* 0x0000000461607825 */ /* 0x000fe200078e0204 */
[----:B--2---:R-:W-:-:S03]  /*2550*/  LEA R6, P1, R12, R55, 0x2 ;  /* 0x000000370c067211 */ /* 0x004fc600078210ff */
[----:B-1----:R-:W-:Y:S01]  /*2560*/  IMAD R9, R43, UR4, RZ ;  /* 0x000000042b097c24 */ /* 0x002fe2000f8e02ff */
[----:B------:R-:W-:Y:S01]  /*2570*/  LEA.HI.X.SX32 R7, R12, R51, 0x2, P1 ;  /* 0x000000330c077211 */ /* 0x000fe200008f16ff */
[----:B------:R-:W-:Y:S01]  /*2580*/  IMAD R8, R42, UR4, RZ ;  /* 0x000000042a087c24 */ /* 0x000fe2000f8e02ff */
[----:B------:R-:W-:Y:S01]  /*2590*/  LEA R38, P1, R11, R55, 0x2 ;  /* 0x000000370b267211 */ /* 0x000fe200078210ff */
[----:B------:R1:W-:Y:S01]  /*25a0*/  LDGSTS.E [R125+0x1800], desc[UR22][R40.64], P3 ;  /* 0x01800000287d7fae */ /* 0x0003e200099a1016 */
[----:B------:R-:W-:Y:S02]  /*25b0*/  IMAD.WIDE R94, R95, 0x4, R40 ;  /* 0x000000045f5e7825 */ /* 0x000fe400078e0228 */
[----:B------:R-:W-:Y:S01]  /*25c0*/  LEA.HI.X.SX32 R39, R11, R51, 0x2, P1 ;  /* 0x000000330b277211 */ /* 0x000fe200008f16ff */
[----:B------:R2:W-:Y:S01]  /*25d0*/  LDGSTS.E [R125+0x1c00], desc[UR22][R6.64], P3 ;  /* 0x01c00000067d7fae */ /* 0x0005e200099a1016 */
[----:B---3--:R-:W-:Y:S01]  /*25e0*/  LEA R4, P1, R10, R55, 0x2 ;  /* 0x000000370a047211 */ /* 0x008fe200078210ff */
[----:B------:R-:W-:-:S02]  /*25f0*/  IMAD.WIDE R84, R85, 0x4, R6 ;  /* 0x0000000455547825 */ /* 0x000fc400078e0206 */
[----:B------:R3:W-:Y:S01]  /*2600*/  LDGSTS.E [R125+0x2000], desc[UR22][R38.64], P3 ;  /* 0x02000000267d7fae */ /* 0x0007e200099a1016 */
[----:B------:R-:W-:Y:S01]  /*2610*/  LEA.HI.X.SX32 R5, R10, R51, 0x2, P1 ;  /* 0x000000330a057211 */ /* 0x000fe200008f16ff */
[----:B------:R-:W-:Y:S01]  /*2620*/  IMAD.WIDE R86, R87, 0x4, R38 ;  /* 0x0000000457567825 */ /* 0x000fe200078e0226 */
[----:B------:R-:W-:-:S03]  /*2630*/  LEA R42, P1, R9, R55, 0x2 ;  /* 0x00000037092a7211 */ /* 0x000fc600078210ff */
[----:B-1----:R-:W-:Y:S01]  /*2640*/  IMAD.U32 R41, RZ, RZ, UR18 ;  /* 0x00000012ff297e24 */ /* 0x002fe2000f8e00ff */
[----:B------:R-:W-:Y:S01]  /*2650*/  LEA.HI.X.SX32 R43, R9, R51, 0x2, P1 ;  /* 0x00000033092b7211 */ /* 0x000fe200008f16ff */
[----:B--2---:R-:W-:Y:S01]  /*2660*/  IMAD R7, R45, UR4, RZ ;  /* 0x000000042d077c24 */ /* 0x004fe2000f8e02ff */
[----:B------:R-:W-:Y:S01]  /*2670*/  LEA R44, P1, R8, R55, 0x2 ;  /* 0x00000037082c7211 */ /* 0x000fe200078210ff */
[----:B------:R-:W-:Y:S01]  /*2680*/  IMAD R6, R46, UR4, RZ ;  /* 0x000000042e067c24 */ /* 0x000fe2000f8e02ff */
[----:B------:R1:W-:Y:S01]  /*2690*/  LDGSTS.E [R125+0x2400], desc[UR22][R4.64], P3 ;  /* 0x02400000047d7fae */ /* 0x0003e200099a1016 */
[----:B---3--:R-:W-:Y:S01]  /*26a0*/  IMAD.WIDE R38, R41, 0x4, R42 ;  /* 0x0000000429267825 */ /* 0x008fe200078e022a */
[----:B------:R-:W-:Y:S02]  /*26b0*/  LEA.HI.X.SX32 R45, R8, R51, 0x2, P1 ;  /* 0x00000033082d7211 */ /* 0x000fe400008f16ff */
[----:B------:R-:W-:Y:S01]  /*26c0*/  LEA R46, P1, R7, R55, 0x2 ;  /* 0x00000037072e7211 */ /* 0x000fe200078210ff */
[----:B------:R-:W-:Y:S01]  /*26d0*/  IMAD.WIDE R88, R89, 0x4, R4 ;  /* 0x0000000459587825 */ /* 0x000fe200078e0204 */
[----:B------:R2:W-:Y:S03]  /*26e0*/  LDGSTS.E [R125+0x2800], desc[UR22][R42.64], P3 ;  /* 0x028000002a7d7fae */ /* 0x0005e600099a1016 */
[----:B------:R-:W-:Y:S01]  /*26f0*/  IMAD.WIDE R40, R47, 0x4, R44 ;  /* 0x000000042f287825 */ /* 0x000fe200078e022c */
[----:B------:R-:W-:Y:S01]  /*2700*/  LEA.HI.X.SX32 R47, R7, R51, 0x2, P1 ;  /* 0x00000033072f7211 */ /* 0x000fe200008f16ff */
[----:B------:R3:W-:Y:S01]  /*2710*/  LDGSTS.E [R125+0x2c00], desc[UR22][R44.64], P3 ;  /* 0x02c000002c7d7fae */ /* 0x0007e200099a1016 */
[----:B------:R-:W-:Y:S01]  /*2720*/  LEA R48, P1, R6, R55, 0x2 ;  /* 0x0000003706307211 */ /* 0x000fe200078210ff */
[----:B-1----:R-:W-:-:S02]  /*2730*/  IMAD R5, R49, UR4, RZ ;  /* 0x0000000431057c24 */ /* 0x002fc4000f8e02ff */
[----:B------:R-:W-:Y:S01]  /*2740*/  IMAD R4, R50, UR4, RZ ;  /* 0x0000000432047c24 */ /* 0x000fe2000f8e02ff */
[----:B------:R-:W-:Y:S01]  /*2750*/  LEA.HI.X.SX32 R49, R6, R51, 0x2, P1 ;  /* 0x0000003306317211 */ /* 0x000fe200008f16ff */
[----:B------:R1:W-:Y:S01]  /*2760*/  LDGSTS.E [R125+0x3000], desc[UR22][R46.64], P3 ;  /* 0x030000002e7d7fae */ /* 0x0003e200099a1016 */
[----:B------:R-:W-:Y:S01]  /*2770*/  LEA R62, P1, R5, R55, 0x2 ;  /* 0x00000037053e7211 */ /* 0x000fe200078210ff */
[----:B--2---:R-:W-:Y:S02]  /*2780*/  IMAD.WIDE R42, R53, 0x4, R46 ;  /* 0x00000004352a7825 */ /* 0x004fe400078e022e */
[----:B------:R2:W-:Y:S02]  /*2790*/  LDGSTS.E [R125+0x3400], desc[UR22][R48.64], P3 ;  /* 0x03400000307d7fae */ /* 0x0005e400099a1016 */
[----:B---3--:R-:W-:Y:S01]  /*27a0*/  IMAD.WIDE R44, R63, 0x4, R48 ;  /* 0x000000043f2c7825 */ /* 0x008fe200078e0230 */
[----:B------:R-:W-:Y:S02]  /*27b0*/  LEA.HI.X.SX32 R63, R5, R51, 0x2, P1 ;  /* 0x00000033053f7211 */ /* 0x000fe400008f16ff */
[----:B------:R-:W-:-:S03]  /*27c0*/  LEA R54, P1, R4, R55, 0x2 ;  /* 0x0000003704367211 */ /* 0x000fc600078210ff */
[----:B------:R-:W-:Y:S01]  /*27d0*/  LDGSTS.E [R125+0x3800], desc[UR22][R62.64], P3 ;  /* 0x038000003e7d7fae */ /* 0x000fe200099a1016 */
[----:B------:R-:W-:Y:S01]  /*27e0*/  LEA.HI.X.SX32 R55, R4, R51, 0x2, P1 ;  /* 0x0000003304377211 */ /* 0x000fe200008f16ff */
[----:B-1----:R-:W-:Y:S01]  /*27f0*/  IMAD.WIDE R46, R53, 0x4, R62 ;  /* 0x00000004352e7825 */ /* 0x002fe200078e023e */
[----:B--2---:R-:W-:-:S03]  /*2800*/  IADD3 R48, P1, PT, R60, UR27, RZ ;  /* 0x0000001b3c307c10 */ /* 0x004fc6000ff3e0ff */
[----:B------:R1:W-:Y:S01]  /*2810*/  LDGSTS.E [R125+0x3c00], desc[UR22][R54.64], P3 ;  /* 0x03c00000367d7fae */ /* 0x0003e200099a1016 */
[----:B------:R-:W-:Y:S01]  /*2820*/  IADD3 R52, P3, PT, R58, UR27, RZ ;  /* 0x0000001b3a347c10 */ /* 0x000fe2000ff7e0ff */
[----:B------:R-:W-:Y:S01]  /*2830*/  IMAD.WIDE R50, R69, 0x4, R54 ;  /* 0x0000000445327825 */ /* 0x000fe200078e0236 */
[----:B------:R-:W-:Y:S01]  /*2840*/  IADD3.X R49, PT, PT, R61, UR28, RZ, P1, !PT ;  /* 0x0000001c3d317c10 */ /* 0x000fe20008ffe4ff */
[----:B------:R-:W0:Y:S01]  /*2850*/  LDGDEPBAR ;  /* 0x00000000000079af */ /* 0x000e220000000000 */
[----:B------:R-:W-:Y:S01]  /*2860*/  IADD3.X R53, PT, PT, R59, UR28, RZ, P3, !PT ;  /* 0x0000001c3b357c10 */ /* 0x000fe20009ffe4ff */
[----:B------:R-:W-:Y:S01]  /*2870*/  BAR.SYNC.DEFER_BLOCKING 0x0 ;  /* 0x0000000000007b1d */ /* 0x000fe20000010000 */
[-C--:B------:R-:W-:Y:S02]  /*2880*/  ISETP.GE.AND P3, PT, R27, R68.reuse, PT ;  /* 0x000000441b00720c */ /* 0x080fe40003f66270 */
[----:B------:R-:W-:Y:S02]  /*2890*/  ISETP.GE.AND P1, PT, R17, R68, PT ;  /* 0x000000441100720c */ /* 0x000fe40003f26270 */
[----:B-1----:R-:W-:-:S02]  /*28a0*/  SEL R55, RZ, 0x4, P3 ;  /* 0x00000004ff377807 */ /* 0x002fc40001800000 */
[----:B------:R-:W-:Y:S02]  /*28b0*/  IADD3 R54, P3, PT, R56, UR27, RZ ;  /* 0x0000001b38367c10 */ /* 0x000fe4000ff7e0ff */
[----:B------:R-:W-:Y:S02]  /*28c0*/  SEL R63, RZ, 0x4, P1 ;  /* 0x00000004ff3f7807 */ /* 0x000fe40000800000 */
[-C--:B------:R-:W-:Y:S02]  /*28d0*/  ISETP.GE.AND P1, PT, R103, R68.reuse, PT ;  /* 0x000000446700720c */ /* 0x080fe40003f26270 */
[----:B------:R-:W-:Y:S01]  /*28e0*/  SEL R63, R63, RZ, P2 ;  /* 0x000000ff3f3f7207 */ /* 0x000fe20001000000 */
[----:B------:R-:W-:Y:S01]  /*28f0*/  @!PT LDS RZ, [RZ] ;  /* 0x00000000fffff984 */ /* 0x000fe20000000800 */
[----:B------:R-:W-:Y:S01]  /*2900*/  @!PT LDS RZ, [RZ] ;  /* 0x00000000fffff984 */ /* 0x000fe20000000800 */
[----:B------:R-:W-:Y:S01]  /*2910*/  @!PT LDS RZ, [RZ] ;  /* 0x00000000fffff984 */ /* 0x000fe20000000800 */
[----:B------:R1:W-:Y:S01]  /*2920*/  LDGSTS.E [R28+0xe000], desc[UR22][R60.64], P4 ;  /* 0x0e0000003c1c7fae */ /* 0x0003e2000a1a1016 */
[----:B------:R-:W-:-:S03]  /*2930*/  ISETP.GE.AND P4, PT, R35, R68, PT ;  /* 0x000000442300720c */ /* 0x000fc60003f86270 */
[----:B------:R2:W-:Y:S01]  /*2940*/  LDGSTS.E [R30+0xe000], desc[UR22][R58.64], P5 ;  /* 0x0e0000003a1e7fae */ /* 0x0005e2000a9a1016 */
[----:B------:R-:W-:-:S03]  /*2950*/  ISETP.GE.AND P5, PT, R33, R68, PT ;  /* 0x000000442100720c */ /* 0x000fc60003fa6270 */
[----:B------:R3:W-:Y:S01]  /*2960*/  LDGSTS.E [R109+0xe000], desc[UR22][R56.64], P6 ;  /* 0x0e000000386d7fae */ /* 0x0007e2000b1a1016 */
[----:B------:R-:W-:Y:S02]  /*2970*/  SEL R62, RZ, 0x4, P5 ;  /* 0x00000004ff3e7807 */ /* 0x000fe40002800000 */
[----:B------:R-:W-:Y:S01]  /*2980*/  ISETP.GE.AND P5, PT, R101, R68, PT ;  /* 0x000000446500720c */ /* 0x000fe20003fa6270 */
[----:B-1----:R-:W-:Y:S01]  /*2990*/  IMAD.U32 R61, RZ, RZ, UR17 ;  /* 0x00000011ff3d7e24 */ /* 0x002fe2000f8e00ff */
[----:B------:R-:W-:Y:S02]  /*29a0*/  SEL R60, R55, RZ, P2 ;  /* 0x000000ff373c7207 */ /* 0x000fe40001000000 */
[----:B------:R-:W-:Y:S01]  /*29b0*/  IADD3.X R55, PT, PT, R57, UR28, RZ, P3, !PT ;  /* 0x0000001c39377c10 */ /* 0x000fe20009ffe4ff */
[----:B------:R-:W-:Y:S01]  /*29c0*/  IMAD.WIDE R90, R61, 0x4, R90 ;  /* 0x000000043d5a7825 */ /* 0x000fe200078e025a */
[----:B--2---:R-:W-:Y:S02]  /*29d0*/  SEL R58, RZ, 0x4, P4 ;  /* 0x00000004ff3a7807 */ /* 0x004fe40002000000 */
[----:B------:R-:W-:-:S02]  /*29e0*/  ISETP.NE.U32.AND P3, PT, R60, RZ, PT ;  /* 0x000000ff3c00720c */ /* 0x000fc40003f65070 */
[----:B------:R-:W-:Y:S02]  /*29f0*/  SEL R59, RZ, 0x4, P5 ;  /* 0x00000004ff3b7807 */ /* 0x000fe40002800000 */
[----:B------:R-:W-:Y:S02]  /*2a00*/  SEL R60, RZ, 0x4, P1 ;  /* 0x00000004ff3c7807 */ /* 0x000fe40000800000 */
[----:B------:R-:W-:Y:S02]  /*2a10*/  SEL R62, R62, RZ, P2 ;  /* 0x000000ff3e3e7207 */ /* 0x000fe40001000000 */
[----:B------:R-:W-:Y:S02]  /*2a20*/  SEL R58, R58, RZ, P2 ;  /* 0x000000ff3a3a7207 */ /* 0x000fe40001000000 */
[----:B------:R-:W-:Y:S02]  /*2a30*/  SEL R59, R59, RZ, P2 ;  /* 0x000000ff3b3b7207 */ /* 0x000fe40001000000 */
[----:B---3--:R-:W-:Y:S01]  /*2a40*/  IADD3 R56, P1, PT, R66, UR27, RZ ;  /* 0x0000001b42387c10 */ /* 0x008fe2000ff3e0ff */
[----:B------:R1:W-:Y:S01]  /*2a50*/  LDGSTS.E [R111+0xe000], desc[UR22][R66.64], P3 ;  /* 0x0e000000426f7fae */ /* 0x0003e200099a1016 */
[----:B------:R-:W-:-:S02]  /*2a60*/  SEL R60, R60, RZ, P2 ;  /* 0x000000ff3c3c7207 */ /* 0x000fc40001000000 */
[----:B------:R-:W-:Y:S02]  /*2a70*/  ISETP.NE.U32.AND P5, PT, R62, RZ, PT ;  /* 0x000000ff3e00720c */ /* 0x000fe40003fa5070 */
[----:B------:R-:W-:Y:S02]  /*2a80*/  ISETP.NE.U32.AND P6, PT, R58, RZ, PT ;  /* 0x000000ff3a00720c */ /* 0x000fe40003fc5070 */
[----:B------:R-:W-:Y:S02]  /*2a90*/  ISETP.NE.U32.AND P2, PT, R59, RZ, PT ;  /* 0x000000ff3b00720c */ /* 0x000fe40003f45070 */
[----:B------:R-:W-:Y:S02]  /*2aa0*/  IADD3.X R57, PT, PT, R67, UR28, RZ, P1, !PT ;  /* 0x0000001c43397c10 */ /* 0x000fe40008ffe4ff */
[----:B------:R-:W-:Y:S02]  /*2ab0*/  ISETP.NE.U32.AND P1, PT, R60, RZ, PT ;  /* 0x000000ff3c00720c */ /* 0x000fe40003f25070 */
[----:B------:R-:W-:-:S02]  /*2ac0*/  ISETP.NE.U32.AND P4, PT, R63, RZ, PT ;  /* 0x000000ff3f00720c */ /* 0x000fc40003f85070 */
[----:B------:R-:W-:Y:S01]  /*2ad0*/  IADD3 R60, P3, PT, R70, UR27, RZ ;  /* 0x0000001b463c7c10 */ /* 0x000fe2000ff7e0ff */
[----:B------:R-:W-:Y:S01]  /*2ae0*/  LDGSTS.E [R113+0xe000], desc[UR22][R64.64], P5 ;  /* 0x0e00000040717fae */ /* 0x000fe2000a9a1016 */
[----:B------:R-:W-:Y:S02]  /*2af0*/  IADD3 R58, P5, PT, R64, UR27, RZ ;  /* 0x0000001b403a7c10 */ /* 0x000fe4000ffbe0ff */
[----:B------:R-:W-:Y:S01]  /*2b00*/  IADD3.X R61, PT, PT, R71, UR28, RZ, P3, !PT ;  /* 0x0000001c473d7c10 */ /* 0x000fe20009ffe4ff */
[----:B------:R2:W-:Y:S01]  /*2b10*/  LDGSTS.E [R117+0xe000], desc[UR22][R70.64], P6 ;  /* 0x0e00000046757fae */ /* 0x0005e2000b1a1016 */
[----:B------:R-:W-:Y:S02]  /*2b20*/  IADD3.X R59, PT, PT, R65, UR28, RZ, P5, !PT ;  /* 0x0000001c413b7c10 */ /* 0x000fe4000affe4ff */
[----:B------:R-:W-:Y:S01]  /*2b30*/  IADD3 R62, P5, PT, R74, UR29, RZ ;  /* 0x0000001d4a3e7c10 */ /* 0x000fe2000ffbe0ff */
[----:B------:R-:W-:Y:S01]  /*2b40*/  LDGSTS.E [R123+0xe000], desc[UR22][R82.64], P2 ;  /* 0x0e000000527b7fae */ /* 0x000fe200091a1016 */
[----:B------:R-:W-:-:S02]  /*2b50*/  IADD3 R68, P2, PT, R80, UR29, RZ ;  /* 0x0000001d50447c10 */ /* 0x000fc4000ff5e0ff */
[----:B------:R-:W-:Y:S01]  /*2b60*/  IADD3.X R63, PT, PT, R75, UR30, RZ, P5, !PT ;  /* 0x0000001e4b3f7c10 */ /* 0x000fe2000affe4ff */
[----:B------:R-:W-:Y:S01]  /*2b70*/  LDGSTS.E [R110+0xe000], desc[UR22][R90.64], P1 ;  /* 0x0e0000005a6e7fae */ /* 0x000fe200089a1016 */
[----:B-1----:R-:W-:Y:S02]  /*2b80*/  IADD3 R66, P1, PT, R78, UR29, RZ ;  /* 0x0000001d4e427c10 */ /* 0x002fe4000ff3e0ff */
[----:B------:R-:W-:Y:S01]  /*2b90*/  IADD3.X R69, PT, PT, R81, UR30, RZ, P2, !PT ;  /* 0x0000001e51457c10 */ /* 0x000fe200097fe4ff */
[----:B------:R-:W0:Y:S01]  /*2ba0*/  LDGDEPBAR ;  /* 0x00000000000079af */ /* 0x000e220000000000 */
[----:B------:R-:W-:Y:S02]  /*2bb0*/  IADD3.X R67, PT, PT, R79, UR30, RZ, P1, !PT ;  /* 0x0000001e4f437c10 */ /* 0x000fe40008ffe4ff */
[----:B--2---:R-:W-:Y:S01]  /*2bc0*/  IADD3 R70, P1, PT, R98, UR29, RZ ;  /* 0x0000001d62467c10 */ /* 0x004fe2000ff3e0ff */
[----:B------:R1:W-:Y:S01]  /*2bd0*/  LDGSTS.E [R125+0x4000], desc[UR22][R74.64], P4 ;  /* 0x040000004a7d7fae */ /* 0x0003e2000a1a1016 */
[----:B------:R-:W-:-:S02]  /*2be0*/  IADD3 R72, P2, PT, R96, UR29, RZ ;  /* 0x0000001d60487c10 */ /* 0x000fc4000ff5e0ff */
[----:B------:R-:W-:Y:S01]  /*2bf0*/  IADD3.X R71, PT, PT, R99, UR30, RZ, P1, !PT ;  /* 0x0000001e63477c10 */ /* 0x000fe20008ffe4ff */
[----:B------:R2:W-:Y:S01]  /*2c00*/  LDGSTS.E [R125+0x4400], desc[UR22][R76.64], P4 ;  /* 0x044000004c7d7fae */ /* 0x0005e2000a1a1016 */
[----:B------:R-:W-:Y:S02]  /*2c10*/  IADD3 R64, P3, PT, R76, UR29, RZ ;  /* 0x0000001d4c407c10 */ /* 0x000fe4000ff7e0ff */
[----:B------:R-:W-:Y:S01]  /*2c20*/  IADD3.X R73, PT, PT, R97, UR30, RZ, P2, !PT ;  /* 0x0000001e61497c10 */ /* 0x000fe200097fe4ff */
[----:B------:R3:W-:Y:S01]  /*2c30*/  LDGSTS.E [R125+0x4800], desc[UR22][R78.64], P4 ;  /* 0x048000004e7d7fae */ /* 0x0007e2000a1a1016 */
[----:B------:R-:W-:-:S03]  /*2c40*/  IADD3.X R65, PT, PT, R77, UR30, RZ, P3, !PT ;  /* 0x0000001e4d417c10 */ /* 0x000fc60009ffe4ff */
[----:B------:R4:W-:Y:S01]  /*2c50*/  LDGSTS.E [R125+0x4c00], desc[UR22][R80.64], P4 ;  /* 0x04c00000507d7fae */ /* 0x0009e2000a1a1016 */
[----:B-1----:R-:W-:-:S03]  /*2c60*/  IADD3 R74, P1, PT, R94, UR29, RZ ;  /* 0x0000001d5e4a7c10 */ /* 0x002fc6000ff3e0ff */
[----:B------:R-:W-:Y:S01]  /*2c70*/  LDGSTS.E [R125+0x5000], desc[UR22][R98.64], P4 ;  /* 0x05000000627d7fae */ /* 0x000fe2000a1a1016 */
[----:B------:R-:W-:Y:S02]  /*2c80*/  IADD3.X R75, PT, PT, R95, UR30, RZ, P1, !PT ;  /* 0x0000001e5f4b7c10 */ /* 0x000fe40008ffe4ff */
[----:B--2---:R-:W-:Y:S01]  /*2c90*/  IADD3 R76, P2, PT, R84, UR29, RZ ;  /* 0x0000001d544c7c10 */ /* 0x004fe2000ff5e0ff */
[----:B------:R1:W-:Y:S01]  /*2ca0*/  LDGSTS.E [R125+0x5400], desc[UR22][R96.64], P4 ;  /* 0x05400000607d7fae */ /* 0x0003e2000a1a1016 */
[----:B---3--:R-:W-:Y:S02]  /*2cb0*/  IADD3 R78, P1, PT, R86, UR29, RZ ;  /* 0x0000001d564e7c10 */ /* 0x008fe4000ff3e0ff */
[----:B------:R-:W-:Y:S01]  /*2cc0*/  IADD3.X R77, PT, PT, R85, UR30, RZ, P2, !PT ;  /* 0x0000001e554d7c10 */ /* 0x000fe200097fe4ff */
[----:B------:R-:W-:Y:S01]  /*2cd0*/  LDGSTS.E [R125+0x5800], desc[UR22][R94.64], P4 ;  /* 0x058000005e7d7fae */ /* 0x000fe2000a1a1016 */
[----:B------:R-:W-:Y:S02]  /*2ce0*/  IADD3.X R79, PT, PT, R87, UR30, RZ, P1, !PT ;  /* 0x0000001e574f7c10 */ /* 0x000fe40008ffe4ff */
[----:B----4-:R-:W-:Y:S01]  /*2cf0*/  IADD3 R80, P3, PT, R88, UR29, RZ ;  /* 0x0000001d58507c10 */ /* 0x010fe2000ff7e0ff */
[----:B------:R2:W-:Y:S01]  /*2d00*/  LDGSTS.E [R125+0x5c00], desc[UR22][R84.64], P4 ;  /* 0x05c00000547d7fae */ /* 0x0005e2000a1a1016 */
[----:B------:R-:W-:-:S02]  /*2d10*/  ISETP.GT.AND P2, PT, R21, 0x5f, PT ;  /* 0x0000005f1500780c */ /* 0x000fc40003f44270 */
[----:B------:R-:W-:Y:S01]  /*2d20*/  IADD3.X R81, PT, PT, R89, UR30, RZ, P3, !PT ;  /* 0x0000001e59517c10 */ /* 0x000fe20009ffe4ff */
[----:B------:R3:W-:Y:S01]  /*2d30*/  LDGSTS.E [R125+0x6000], desc[UR22][R86.64], P4 ;  /* 0x06000000567d7fae */ /* 0x0007e2000a1a1016 */
[----:B-1----:R-:W-:-:S03]  /*2d40*/  VIADD R96, R18, 0xffffffc0 ;  /* 0xffffffc012607836 */ /* 0x002fc60000000000 */
[----:B------:R1:W-:Y:S02]  /*2d50*/  LDGSTS.E [R125+0x6400], desc[UR22][R88.64], P4 ;  /* 0x06400000587d7fae */ /* 0x0003e4000a1a1016 */
[-C--:B------:R-:W-:Y:S02]  /*2d60*/  ISETP.GE.AND P1, PT, R37, R96.reuse, PT ;  /* 0x000000602500720c */ /* 0x080fe40003f26270 */
[----:B------:R4:W-:Y:S01]  /*2d70*/  LDGSTS.E [R125+0x6800], desc[UR22][R38.64], P4 ;  /* 0x06800000267d7fae */ /* 0x0009e2000a1a1016 */
[----:B------:R-:W-:Y:S02]  /*2d80*/  ISETP.GE.AND P3, PT, R23, R96, PT ;  /* 0x000000601700720c */ /* 0x000fe40003f66270 */
[----:B--2---:R-:W-:Y:S01]  /*2d90*/  SEL R84, RZ, 0x4, P1 ;  /* 0x00000004ff547807 */ /* 0x004fe20000800000 */
[----:B------:R4:W-:Y:S01]  /*2da0*/  LDGSTS.E [R125+0x6c00], desc[UR22][R40.64], P4 ;  /* 0x06c00000287d7fae */ /* 0x0009e2000a1a1016 */
[----:B---3--:R-:W-:Y:S02]  /*2db0*/  IADD3 R86, P5, PT, R90, UR27, RZ ;  /* 0x0000001b5a567c10 */ /* 0x008fe4000ffbe0ff */
[----:B------:R-:W-:Y:S01]  /*2dc0*/  ISETP.NE.U32.AND P1, PT, RZ, UR9, PT ;  /* 0x00000009ff007c0c */ /* 0x000fe2000bf25070 */
[----:B------:R4:W-:Y:S01]  /*2dd0*/  LDGSTS.E [R125+0x7000], desc[UR22][R42.64], P4 ;  /* 0x070000002a7d7fae */ /* 0x0009e2000a1a1016 */
[----:B------:R-:W-:-:S02]  /*2de0*/  IADD3.X R87, PT, PT, R91, UR28, RZ, P5, !PT ;  /* 0x0000001c5b577c10 */ /* 0x000fc4000affe4ff */
[----:B------:R-:W-:Y:S01]  /*2df0*/  ISETP.LT.OR P5, PT, R21, 0x20, P1 ;  /* 0x000000201500780c */ /* 0x000fe20000fa1670 */
[----:B------:R4:W-:Y:S01]  /*2e00*/  LDGSTS.E [R125+0x7400], desc[UR22][R44.64], P4 ;  /* 0x074000002c7d7fae */ /* 0x0009e2000a1a1016 */
[----:B------:R-:W-:Y:S02]  /*2e10*/  SEL R85, RZ, 0x4, P3 ;  /* 0x00000004ff557807 */ /* 0x000fe40001800000 */
[----:B------:R-:W-:Y:S01]  /*2e20*/  SEL R84, R84, RZ, P2 ;  /* 0x000000ff54547207 */ /* 0x000fe20001000000 */
[----:B------:R4:W-:Y:S01]  /*2e30*/  LDGSTS.E [R125+0x7800], desc[UR22][R46.64], P4 ;  /* 0x078000002e7d7fae */ /* 0x0009e2000a1a1016 */
[----:B------:R-:W-:Y:S02]  /*2e40*/  SEL R85, R85, RZ, P2 ;  /* 0x000000ff55557207 */ /* 0x000fe40001000000 */
[----:B------:R-:W-:Y:S01]  /*2e50*/  ISETP.NE.U32.AND P3, PT, R84, RZ, PT ;  /* 0x000000ff5400720c */ /* 0x000fe20003f65070 */
[----:B------:R4:W-:Y:S01]  /*2e60*/  LDGSTS.E [R125+0x7c00], desc[UR22][R50.64], P4 ;  /* 0x07c00000327d7fae */ /* 0x0009e2000a1a1016 */
[----:B------:R-:W-:-:S02]  /*2e70*/  IADD3 R82, P4, PT, R82, UR27, RZ ;  /* 0x0000001b52527c10 */ /* 0x000fc4000ff9e0ff */
[----:B------:R-:W-:Y:S01]  /*2e80*/  IADD3 R84, P6, PT, R38, UR29, RZ ;  /* 0x0000001d26547c10 */ /* 0x000fe2000ffde0ff */
[----:B------:R-:W0:Y:S01]  /*2e90*/  LDGDEPBAR ;  /* 0x00000000000079af */ /* 0x000e220000000000 */
[----:B------:R-:W-:Y:S02]  /*2ea0*/  IADD3.X R83, PT, PT, R83, UR28, RZ, P4, !PT ;  /* 0x0000001c53537c10 */ /* 0x000fe4000a7fe4ff */
[----:B------:R-:W-:-:S04]  /*2eb0*/  ISETP.GE.AND P4, PT, R25, R96, PT ;  /* 0x000000601900720c */ /* 0x000fc80003f86270 */
[----:B-1----:R-:W-:Y:S02]  /*2ec0*/  SEL R88, RZ, 0x4, P4 ;  /* 0x00000004ff587807 */ /* 0x002fe40002000000 */
[----:B------:R-:W-:Y:S02]  /*2ed0*/  ISETP.NE.U32.AND P4, PT, R85, RZ, PT ;  /* 0x000000ff5500720c */ /* 0x000fe40003f85070 */
[----:B------:R-:W-:Y:S01]  /*2ee0*/  SEL R88, R88, RZ, P2 ;  /* 0x000000ff58587207 */ /* 0x000fe20001000000 */
[----:B------:R-:W-:-:S04]  /*2ef0*/  DEPBAR.LE SB0, 0x2 ;  /* 0x000080800000791a */ /* 0x000fc80000000000 */
[----:B------:R-:W-:Y:S06]  /*2f00*/  BAR.SYNC.DEFER_BLOCKING 0x0 ;  /* 0x0000000000007b1d */ /* 0x000fec0000010000 */
[----:B----4-:R-:W-:Y:S05]  /*2f10*/  @P5 BRA `(.L_x_6) ;  /* 0x0000000000845947 */ /* 0x010fea0003800000 */
[----:B------:R-:W-:Y:S02]  /*2f20*/  UIADD3 UR4, UPT, UPT, UR10, 0xc000, URZ ;  /* 0x0000c0000a047890 */ /* 0x000fe4000fffe0ff */
[----:B------:R-:W-:Y:S02]  /*2f30*/  USHF.R.U32.HI UR8, URZ, 0x4, UR10 ;  /* 0x00000004ff087899 */ /* 0x000fe4000801160a */
[----:B------:R-:W-:Y:S02]  /*2f40*/  USHF.R.U32.HI UR4, URZ, 0x4, UR4 ;  /* 0x00000004ff047899 */ /* 0x000fe40008011604 */
[----:B------:R-:W-:Y:S02]  /*2f50*/  USGXT.U32 UR8, UR8, 0xe ;  /* 0x0000000e0808789a */ /* 0x000fe40008000000 */
[----:B------:R-:W-:Y:S02]  /*2f60*/  USGXT.U32 UR6, UR4, 0xe ;  /* 0x0000000e0406789a */ /* 0x000fe40008000000 */
[----:B------:R-:W-:-:S02]  /*2f70*/  UIADD3 UR38, UP2, UPT, UR8, 0x2, URZ ;  /* 0x0000000208267890 */ /* 0x000fc4000ff5e0ff */
[----:B------:R-:W-:Y:S01]  /*2f80*/  UIADD3 UR36, UP1, UPT, UR6, 0x2, URZ ;  /* 0x0000000206247890 */ /* 0x000fe2000ff3e0ff */
[----:B------:R-:W-:Y:S01]  /*2f90*/  UMOV UR4, URZ ;  /* 0x000000ff00047c82 */ /* 0x000fe20008000000 */
[----:B------:R-:W-:Y:S01]  /*2fa0*/  UMOV UR40, 0x0 ;  /* 0x0000000000287882 */ /* 0x000fe20000000000 */
[----:B------:R-:W-:Y:S02]  /*2fb0*/  UIADD3.X UR39, UPT, UPT, UR4, 0x40004040, URZ, UP2, !UPT ;  /* 0x4000404004277890 */ /* 0x000fe400097fe4ff */
[----:B------:R-:W-:Y:S02]  /*2fc0*/  UIADD3.X UR37, UPT, UPT, UR4, 0x40004040, URZ, UP1, !UPT ;  /* 0x4000404004257890 */ /* 0x000fe40008ffe4ff */
[----:B------:R-:W-:Y:S02]  /*2fd0*/  UIADD3.64 UR24, UPT, UPT, UR38, 0x2, URZ ;  /* 0x0000000226187897 */ /* 0x000fe4000fffe0ff */
[----:B------:R-:W-:Y:S02]  /*2fe0*/  UIADD3.64 UR14, UPT, UPT, UR36, 0x2, URZ ;  /* 0x00000002240e7897 */ /* 0x000fe4000fffe0ff */
[----:B------:R-:W-:-:S02]  /*2ff0*/  UIADD3.64 UR34, UPT, UPT, UR38, 0x4, URZ ;  /* 0x0000000426227897 */ /* 0x000fc4000fffe0ff */
[----:B------:R-:W-:Y:S01]  /*3000*/  UIADD3.64 UR32, UPT, UPT, UR36, 0x4, URZ ;  /* 0x0000000424207897 */ /* 0x000fe2000fffe0ff */
[----:B------:R-:W-:Y:S01]  /*3010*/  UMOV UR41, 0x4200910 ;  /* 0x0420091000297882 */ /* 0x000fe20000000000 */
[----:B------:R-:W-:Y:S01]  /*3020*/  UMOV UR9, 0x40004040 ;  /* 0x4000404000097882 */ /* 0x000fe20000000000 */
[----:B------:R-:W-:Y:S01]  /*3030*/  UMOV UR7, 0x40004040 ;  /* 0x4000404000077882 */ /* 0x000fe20000000000 */
[----:B------:R-:W-:Y:S01]  /*3040*/  UMOV UR42, 0x0 ;  /* 0x00000000002a7882 */ /* 0x000fe20000000000 */
[----:B------:R-:W-:Y:S01]  /*3050*/  UMOV UR43, 0x4200910 ;  /* 0x04200910002b7882 */ /* 0x000fe20000000000 */
[----:B------:R-:W-:Y:S01]  /*3060*/  UMOV UR44, 0x0 ;  /* 0x00000000002c7882 */ /* 0x000fe20000000000 */
[----:B------:R-:W-:Y:S01]  /*3070*/  UMOV UR45, 0x4200910 ;  /* 0x04200910002d7882 */ /* 0x000fe20000000000 */
[----:B------:R-:W-:Y:S01]  /*3080*/  UMOV UR4, UR16 ;  /* 0x0000001000047c82 */ /* 0x000fe20008000000 */
[----:B------:R-:W-:Y:S01]  /*3090*/  UMOV UR5, URZ ;  /* 0x000000ff00057c82 */ /* 0x000fe20008000000 */
[----:B------:R1:W-:Y:S01]  /*30a0*/  UTCHMMA gdesc[UR6], gdesc[UR8], tmem[UR26], tmem[UR40], idesc[UR41], !UPT ;  /* 0x00ff2808060075ea */ /* 0x0003e2000f80001a */
[----:B------:R-:W-:Y:S01]  /*30b0*/  UMOV UR46, 0x0 ;  /* 0x00000000002e7882 */ /* 0x000fe20000000000 */
[----:B------:R-:W-:Y:S01]  /*30c0*/  UMOV UR47, 0x4200910 ;  /* 0x04200910002f7882 */ /* 0x000fe20000000000 */
[----:B------:R1:W-:Y:S01]  /*30d0*/  UTCHMMA gdesc[UR36], gdesc[UR38], tmem[UR26], tmem[UR42], idesc[UR43], UPT ;  /* 0x00ff2a26240075ea */ /* 0x0003e2000b80001a */
[----:B------:R-:W-:Y:S01]  /*30e0*/  UMOV UR4, UR4 ;  /* 0x0000000400047c82 */ /* 0x000fe20008000000 */
[----:B------:R1:W-:Y:S01]  /*30f0*/  UTCHMMA gdesc[UR14], gdesc[UR24], tmem[UR26], tmem[UR44], idesc[UR45], UPT ;  /* 0x00ff2c180e0075ea */ /* 0x0003e2000b80001a */
[----:B------:R1:W-:Y:S01]  /*3100*/  UTCHMMA gdesc[UR32], gdesc[UR34], tmem[UR26], tmem[UR46], idesc[UR47], UPT ;  /* 0x00ff2e22200075ea */ /* 0x0003e2000b80001a */
[----:B------:R1:W-:Y:S01]  /*3110*/  UTCBAR [UR4], URZ ;  /* 0x000000ff040073e9 */ /* 0x0003e200080000ff */
[----:B------:R-:W-:Y:S01]  /*3120*/  NOP ;  /* 0x0000000000007918 */ /* 0x000fe20000000000 */
.L_x_6:
[----:B------:R-:W-:Y:S01]  /*3130*/  BAR.SYNC.DEFER_BLOCKING 0x0 ;  /* 0x0000000000007b1d */ /* 0x000fe20000010000 */
[----:B------:R-:W-:Y:S02]  /*3140*/  IADD3 R38, P5, PT, R40, UR29, RZ ;  /* 0x0000001d28267c10 */ /* 0x000fe4000ffbe0ff */
[----:B------:R-:W-:Y:S02]  /*3150*/  IADD3.X R85, PT, PT, R39, UR30, RZ, P6, !PT ;  /* 0x0000001e27557c10 */ /* 0x000fe4000b7fe4ff */
[----:B------:R-:W-:Y:S01]  /*3160*/  IADD3 R40, P6, PT, R42, UR29, RZ ;  /* 0x0000001d2a287c10 */ /* 0x000fe2000ffde0ff */
[----:B-1----:R-:W-:Y:S01]  /*3170*/  UMOV UR4, URZ ;  /* 0x000000ff00047c82 */ /* 0x002fe20008000000 */
[----:B------:R-:W-:Y:S02]  /*3180*/  IADD3.X R39, PT, PT, R41, UR30, RZ, P5, !PT ;  /* 0x0000001e29277c10 */ /* 0x000fe4000affe4ff */
[----:B------:R-:W-:Y:S02]  /*3190*/  IADD3.X R41, PT, PT, R43, UR30, RZ, P6, !PT ;  /* 0x0000001e2b297c10 */ /* 0x000fe4000b7fe4ff */
[----:B------:R-:W-:-:S02]  /*31a0*/  ISETP.GE.AND P6, PT, R27, R96, PT ;  /* 0x000000601b00720c */ /* 0x000fc40003fc6270 */
[----:B------:R-:W-:-:S04]  /*31b0*/  IADD3 R42, P5, PT, R44, UR29, RZ ;  /* 0x0000001d2c2a7c10 */ /* 0x000fc8000ffbe0ff */
[----:B------:R-:W-:Y:S02]  /*31c0*/  IADD3.X R43, PT, PT, R45, UR30, RZ, P5, !PT ;  /* 0x0000001e2d2b7c10 */ /* 0x000fe4000affe4ff */
[----:B------:R-:W-:-:S04]  /*31d0*/  ISETP.GE.AND P5, PT, R35, R96, PT ;  /* 0x000000602300720c */ /* 0x000fc80003fa6270 */
[----:B------:R-:W-:Y:S01]  /*31e0*/  SEL R45, RZ, 0x4, P5 ;  /* 0x00000004ff2d7807 */ /* 0x000fe20002800000 */
[----:B------:R-:W-:Y:S01]  /*31f0*/  @!PT LDS RZ, [RZ] ;  /* 0x00000000fffff984 */ /* 0x000fe20000000800 */
[----:B------:R-:W-:Y:S01]  /*3200*/  @!PT LDS RZ, [RZ] ;  /* 0x00000000fffff984 */ /* 0x000fe20000000800 */
[----:B------:R-:W-:Y:S01]  /*3210*/  @!PT LDS RZ, [RZ] ;  /* 0x00000000fffff984 */ /* 0x000fe20000000800 */
[----:B------:R1:W-:Y:S01]  /*3220*/  LDGSTS.E [R28+0x10000], desc[UR22][R48.64], P3 ;  /* 0x10000000301c7fae */ /* 0x0003e200099a1016 */
[----:B------:R-:W-:Y:S02]  /*3230*/  ISETP.NE.U32.AND P3, PT, R88, RZ, PT ;  /* 0x000000ff5800720c */ /* 0x000fe40003f65070 */
[-C--:B------:R-:W-:Y:S01]  /*3240*/  ISETP.GE.AND P5, PT, R17, R96.reuse, PT ;  /* 0x000000601100720c */ /* 0x080fe20003fa6270 */
[----:B------:R2:W-:Y:S01]  /*3250*/  LDGSTS.E [R30+0x10000], desc[UR22][R52.64], P4 ;  /* 0x10000000341e7fae */ /* 0x0005e2000a1a1016 */
[----:B------:R-:W-:Y:S02]  /*3260*/  ISETP.GE.AND P4, PT, R101, R96, PT ;  /* 0x000000606500720c */ /* 0x000fe40003f86270 */
[----:B-1----:R-:W-:-:S07]  /*3270*/  SEL R28, RZ, 0x4, P6 ;  /* 0x00000004ff1c7807 */ /* 0x002fce0003000000 */
[----:B------:R1:W-:Y:S01]  /*3280*/  LDGSTS.E [R109+0x10000], desc[UR22][R54.64], P3 ;  /* 0x10000000366d7fae */ /* 0x0003e200099a1016 */
[----:B------:R-:W-:Y:S02]  /*3290*/  ISETP.GE.AND P3, PT, R33, R96, PT ;  /* 0x000000602100720c */ /* 0x000fe40003f66270 */
[----:B------:R-:W-:Y:S02]  /*32a0*/  SEL R28, R28, RZ, P2 ;  /* 0x000000ff1c1c7207 */ /* 0x000fe40001000000 */
[----:B------:R-:W-:Y:S02]  /*32b0*/  SEL R44, RZ, 0x4, P3 ;  /* 0x00000004ff2c7807 */ /* 0x000fe40001800000 */
[----:B------:R-:W-:Y:S02]  /*32c0*/  ISETP.NE.U32.AND P3, PT, R28, RZ, PT ;  /* 0x000000ff1c00720c */ /* 0x000fe40003f65070 */
[----:B------:R-:W-:Y:S02]  /*32d0*/  SEL R28, R44, RZ, P2 ;  /* 0x000000ff2c1c7207 */ /* 0x000fe40001000000 */
[----:B--2---:R-:W-:-:S02]  /*32e0*/  SEL R30, RZ, 0x4, P4 ;  /* 0x00000004ff1e7807 */ /* 0x004fc40002000000 */
[----:B------:R-:W-:Y:S02]  /*32f0*/  ISETP.GE.AND P6, PT, R103, R96, PT ;  /* 0x000000606700720c */ /* 0x000fe40003fc6270 */
[----:B------:R-:W-:Y:S02]  /*3300*/  ISETP.NE.U32.AND P4, PT, R28, RZ, PT ;  /* 0x000000ff1c00720c */ /* 0x000fe40003f85070 */
[----:B------:R-:W-:Y:S02]  /*3310*/  SEL R48, RZ, 0x4, P6 ;  /* 0x00000004ff307807 */ /* 0x000fe40003000000 */
[----:B------:R-:W-:Y:S01]  /*3320*/  IADD3 R44, P6, PT, R46, UR29, RZ ;  /* 0x0000001d2e2c7c10 */ /* 0x000fe2000ffde0ff */
[----:B------:R1:W-:Y:S01]  /*3330*/  LDGSTS.E [R111+0x10000], desc[UR22][R56.64], P3 ;  /* 0x10000000386f7fae */ /* 0x0003e200099a1016 */
[----:B------:R-:W-:Y:S02]  /*3340*/  SEL R28, R45, RZ, P2 ;  /* 0x000000ff2d1c7207 */ /* 0x000fe40001000000 */
[----:B------:R-:W-:-:S02]  /*3350*/  SEL R46, RZ, 0x4, P5 ;  /* 0x00000004ff2e7807 */ /* 0x000fc40002800000 */
[----:B------:R-:W-:Y:S02]  /*3360*/  SEL R30, R30, RZ, P2 ;  /* 0x000000ff1e1e7207 */ /* 0x000fe40001000000 */
[----:B------:R-:W-:Y:S01]  /*3370*/  SEL R48, R48, RZ, P2 ;  /* 0x000000ff30307207 */ /* 0x000fe20001000000 */
[----:B------:R1:W-:Y:S01]  /*3380*/  LDGSTS.E [R113+0x10000], desc[UR22][R58.64], P4 ;  /* 0x100000003a717fae */ /* 0x0003e2000a1a1016 */
[----:B------:R-:W-:Y:S02]  /*3390*/  ISETP.NE.U32.AND P5, PT, R28, RZ, PT ;  /* 0x000000ff1c00720c */ /* 0x000fe40003fa5070 */
[----:B------:R-:W-:Y:S02]  /*33a0*/  SEL R46, R46, RZ, P2 ;  /* 0x000000ff2e2e7207 */ /* 0x000fe40001000000 */
[----:B------:R-:W-:Y:S02]  /*33b0*/  ISETP.NE.U32.AND P3, PT, R30, RZ, PT ;  /* 0x000000ff1e00720c */ /* 0x000fe40003f65070 */
[----:B------:R-:W-:-:S02]  /*33c0*/  ISETP.NE.U32.AND P2, PT, R48, RZ, PT ;  /* 0x000000ff3000720c */ /* 0x000fc40003f45070 */
[----:B------:R-:W-:Y:S02]  /*33d0*/  ISETP.NE.U32.AND P4, PT, R46, RZ, PT ;  /* 0x000000ff2e00720c */ /* 0x000fe40003f85070 */
[----:B------:R-:W-:Y:S02]  /*33e0*/  IADD3.X R45, PT, PT, R47, UR30, RZ, P6, !PT ;  /* 0x0000001e2f2d7c10 */ /* 0x000fe4000b7fe4ff */
[----:B------:R-:W-:Y:S01]  /*33f0*/  IADD3 R46, P6, PT, R50, UR29, RZ ;  /* 0x0000001d322e7c10 */ /* 0x000fe2000ffde0ff */
[----:B------:R1:W-:Y:S03]  /*3400*/  LDGSTS.E [R117+0x10000], desc[UR22][R60.64], P5 ;  /* 0x100000003c757fae */ /* 0x0003e6000a9a1016 */
[----:B------:R-:W-:Y:S01]  /*3410*/  IADD3.X R47, PT, PT, R51, UR30, RZ, P6, !PT ;  /* 0x0000001e332f7c10 */ /* 0x000fe2000b7fe4ff */
[----:B------:R1:W-:Y:S01]  /*3420*/  LDGSTS.E [R123+0x10000], desc[UR22][R82.64], P3 ;  /* 0x10000000527b7fae */ /* 0x0003e200099a1016 */
[----:B------:R-:W-:-:S03]  /*3430*/  ISETP.GE.AND P3, PT, R21, 0x40, PT ;  /* 0x000000401500780c */ /* 0x000fc60003f66270 */
[----:B------:R1:W-:Y:S01]  /*3440*/  LDGSTS.E [R110+0x10000], desc[UR22][R86.64], P2 ;  /* 0x10000000566e7fae */ /* 0x0003e200091a1016 */
[----:B------:R-:W-:-:S03]  /*3450*/  ISETP.GE.AND P2, PT, R21, 0x20, PT ;  /* 0x000000201500780c */ /* 0x000fc60003f46270 */
[----:B------:R-:W0:Y:S04]  /*3460*/  LDGDEPBAR ;  /* 0x00000000000079af */ /* 0x000e280000000000 */
[----:B------:R1:W-:Y:S04]  /*3470*/  LDGSTS.E [R125+0x8000], desc[UR22][R62.64], P4 ;  /* 0x080000003e7d7fae */ /* 0x0003e8000a1a1016 */
        /* <DEDUP_REMOVED lines=15> */
[----:B------:R-:W0:Y:S01]  /*3570*/  LDGDEPBAR ;  /* 0x00000000000079af */ /* 0x000e220000000000 */
[----:B------:R-:W-:Y:S05]  /*3580*/  @!P3 BRA `(.L_x_7) ;  /* 0x0000001000f4b947 */ /* 0x000fea0003800000 */
[----:B-1----:R-:W-:Y:S01]  /*3590*/  SHF.R.S32.HI R39, RZ, 0x1f, R19 ;  /* 0x0000001fff277819 */ /* 0x002fe20000011413 */
[----:B------:R-:W1:Y:S01]  /*35a0*/  LDCU.128 UR12, c[0x0][0x380] ;  /* 0x00007000ff0c77ac */ /* 0x000e620008000c00 */
[C---:B------:R-:W-:Y:S01]  /*35b0*/  IADD3 R72, P5, PT, R19.reuse, R4, RZ ;  /* 0x0000000413487210 */ /* 0x040fe20007fbe0ff */
[----:B------:R-:W-:Y:S01]  /*35c0*/  VIADD R74, R18, 0xffffffa0 ;  /* 0xffffffa0124a7836 */ /* 0x000fe20000000000 */
[C---:B------:R-:W-:Y:S01]  /*35d0*/  IADD3 R70, P6, PT, R19.reuse, R5, RZ ;  /* 0x0000000513467210 */ /* 0x040fe20007fde0ff */
[----:B------:R-:W-:Y:S01]  /*35e0*/  UIMAD UR25, UR20, 0xc, URZ ;  /* 0x0000000c141978a4 */ /* 0x000fe2000f8e02ff */
[C---:B------:R-:W-:Y:S01]  /*35f0*/  IADD3 R68, P3, PT, R19.reuse, R6, RZ ;  /* 0x0000000613447210 */ /* 0x040fe20007f7e0ff */
[----:B------:R-:W-:Y:S01]  /*3600*/  UIMAD UR4, UR19, 0xc, URZ ;  /* 0x0000000c130478a4 */ /* 0x000fe2000f8e02ff */
[----:B------:R-:W-:Y:S01]  /*3610*/  IADD3 R66, P4, PT, R19, R7, RZ ;  /* 0x0000000713427210 */ /* 0x000fe20007f9e0ff */
[----:B------:R-:W-:Y:S01]  /*3620*/  UMOV UR20, 0x2 ;  /* 0x0000000200147882 */ /* 0x000fe20000000000 */
[-C--:B------:R-:W-:Y:S01]  /*3630*/  LEA.HI.X.SX32 R73, R4, R39.reuse, 0x1, P5 ;  /* 0x0000002704497211 */ /* 0x080fe200028f0eff */
[----:B------:R-:W-:Y:S01]  /*3640*/  UMOV UR19, 0x1 ;  /* 0x0000000100137882 */ /* 0x000fe20000000000 */
[-C--:B------:R-:W-:Y:S01]  /*3650*/  LEA.HI.X.SX32 R71, R5, R39.reuse, 0x1, P6 ;  /* 0x0000002705477211 */ /* 0x080fe200030f0eff */
[----:B------:R-:W-:Y:S01]  /*3660*/  IMAD.MOV.U32 R5, RZ, RZ, RZ ;  /* 0x000000ffff057224 */ /* 0x000fe200078e00ff */
[----:B------:R-:W-:Y:S01]  /*3670*/  LEA.HI.X.SX32 R69, R6, R39, 0x1, P3 ;  /* 0x0000002706457211 */ /* 0x000fe200018f0eff */
[----:B------:R-:W-:Y:S01]  /*3680*/  UMOV UR5, URZ ;  /* 0x000000ff00057c82 */ /* 0x000fe20008000000 */
[C---:B------:R-:W-:Y:S01]  /*3690*/  IADD3 R64, P5, PT, R19.reuse, R8, RZ ;  /* 0x0000000813407210 */ /* 0x040fe20007fbe0ff */
[----:B------:R-:W-:Y:S01]  /*36a0*/  UMOV UR6, URZ ;  /* 0x000000ff00067c82 */ /* 0x000fe20008000000 */
[C---:B------:R-:W-:Y:S01]  /*36b0*/  IADD3 R62, P6, PT, R19.reuse, R9, RZ ;  /* 0x00000009133e7210 */ /* 0x040fe20007fde0ff */
[----:B-1----:R-:W-:Y:S01]  /*36c0*/  UIMAD.WIDE.U32 UR8, UR18, 0xc, UR14 ;  /* 0x0000000c120878a5 */ /* 0x002fe2000f8e000e */
[----:B------:R-:W-:Y:S01]  /*36d0*/  IADD3 R60, P3, PT, R19, R10, RZ ;  /* 0x0000000a133c7210 */ /* 0x000fe20007f7e0ff */
[----:B------:R-:W-:Y:S01]  /*36e0*/  UIMAD.WIDE.U32 UR12, UR17, 0xc, UR12 ;  /* 0x0000000c110c78a5 */ /* 0x000fe2000f8e000c */
[----:B------:R-:W-:Y:S01]  /*36f0*/  LEA.HI.X.SX32 R67, R7, R39, 0x1, P4 ;  /* 0x0000002707437211 */ /* 0x000fe200020f0eff */
[----:B------:R-:W-:Y:S01]  /*3700*/  UMOV UR18, UR16 ;  /* 0x0000001000127c82 */ /* 0x000fe20008000000 */
[----:B------:R-:W-:Y:S01]  /*3710*/  IADD3 R58, P4, PT, R19, R11, RZ ;  /* 0x0000000b133a7210 */ /* 0x000fe20007f9e0ff */
[----:B------:R-:W-:Y:S01]  /*3720*/  UMOV UR7, URZ ;  /* 0x000000ff00077c82 */ /* 0x000fe20008000000 */
[-C--:B------:R-:W-:Y:S01]  /*3730*/  LEA.HI.X.SX32 R65, R8, R39.reuse, 0x1, P5 ;  /* 0x0000002708417211 */ /* 0x080fe200028f0eff */
[----:B------:R-:W-:Y:S01]  /*3740*/  UIADD3 UR25, UPT, UPT, UR9, UR25, URZ ;  /* 0x0000001909197290 */ /* 0x000fe2000fffe0ff */
[-C--:B------:R-:W-:Y:S01]  /*3750*/  LEA.HI.X.SX32 R63, R9, R39.reuse, 0x1, P6 ;  /* 0x00000027093f7211 */ /* 0x080fe200030f0eff */
[----:B------:R-:W-:Y:S01]  /*3760*/  UIADD3 UR13, UPT, UPT, UR13, UR4, URZ ;  /* 0x000000040d0d7290 */ /* 0x000fe2000fffe0ff */
[----:B------:R-:W-:Y:S01]  /*3770*/  LEA.HI.X.SX32 R61, R10, R39, 0x1, P3 ;  /* 0x000000270a3d7211 */ /* 0x000fe200018f0eff */
[----:B------:R-:W-:Y:S01]  /*3780*/  UMOV UR24, UR8 ;  /* 0x0000000800187c82 */ /* 0x000fe20008000000 */
[C---:B------:R-:W-:Y:S01]  /*3790*/  IADD3 R56, P5, PT, R19.reuse, R12, RZ ;  /* 0x0000000c13387210 */ /* 0x040fe20007fbe0ff */
[----:B------:R-:W-:Y:S01]  /*37a0*/  UMOV UR21, UR12 ;  /* 0x0000000c00157c82 */ /* 0x000fe20008000000 */
[----:B------:R-:W-:-:S02]  /*37b0*/  IADD3 R54, P6, PT, R19, R13, RZ ;  /* 0x0000000d13367210 */ /* 0x000fc40007fde0ff */
[----:B------:R-:W-:Y:S02]  /*37c0*/  IADD3 R52, P3, PT, R19, R14, RZ ;  /* 0x0000000e13347210 */ /* 0x000fe40007f7e0ff */
[----:B------:R-:W-:Y:S02]  /*37d0*/  LEA.HI.X.SX32 R59, R11, R39, 0x1, P4 ;  /* 0x000000270b3b7211 */ /* 0x000fe400020f0eff */
[----:B------:R-:W-:Y:S02]  /*37e0*/  IADD3 R50, P4, PT, R19, R15, RZ ;  /* 0x0000000f13327210 */ /* 0x000fe40007f9e0ff */
[-C--:B------:R-:W-:Y:S02]  /*37f0*/  LEA.HI.X.SX32 R57, R12, R39.reuse, 0x1, P5 ;  /* 0x000000270c397211 */ /* 0x080fe400028f0eff */
[-C--:B------:R-:W-:Y:S02]  /*3800*/  LEA.HI.X.SX32 R55, R13, R39.reuse, 0x1, P6 ;  /* 0x000000270d377211 */ /* 0x080fe400030f0eff */
[----:B------:R-:W-:-:S02]  /*3810*/  LEA.HI.X.SX32 R53, R14, R39, 0x1, P3 ;  /* 0x000000270e357211 */ /* 0x000fc400018f0eff */
[C---:B------:R-:W-:Y:S02]  /*3820*/  IADD3 R48, P5, PT, R19.reuse, R16, RZ ;  /* 0x0000001013307210 */ /* 0x040fe40007fbe0ff */
[C---:B------:R-:W-:Y:S02]  /*3830*/  IADD3 R46, P6, PT, R19.reuse, R112, RZ ;  /* 0x00000070132e7210 */ /* 0x040fe40007fde0ff */
[----:B------:R-:W-:Y:S02]  /*3840*/  IADD3 R44, P3, PT, R19, R104, RZ ;  /* 0x00000068132c7210 */ /* 0x000fe40007f7e0ff */
[----:B------:R-:W-:Y:S02]  /*3850*/  LEA.HI.X.SX32 R51, R15, R39, 0x1, P4 ;  /* 0x000000270f337211 */ /* 0x000fe400020f0eff */
[----:B------:R-:W-:Y:S02]  /*3860*/  IADD3 R19, P4, PT, R19, R102, RZ ;  /* 0x0000006613137210 */ /* 0x000fe40007f9e0ff */
[----:B------:R-:W-:-:S02]  /*3870*/  SHF.R.S32.HI R4, RZ, 0x1f, R21 ;  /* 0x0000001fff047819 */ /* 0x000fc40000011415 */
[-C--:B------:R-:W-:Y:S01]  /*3880*/  LEA.HI.X.SX32 R49, R16, R39.reuse, 0x1, P5 ;  /* 0x0000002710317211 */ /* 0x080fe200028f0eff */
[----:B------:R-:W-:Y:S01]  /*3890*/  IMAD.SHL.U32 R42, R19, 0x4, RZ ;  /* 0x00000004132a7824 */ /* 0x000fe200078e00ff */
[-C--:B------:R-:W-:Y:S02]  /*38a0*/  LEA.HI.X.SX32 R47, R112, R39.reuse, 0x1, P6 ;  /* 0x00000027702f7211 */ /* 0x080fe400030f0eff */
[-C--:B------:R-:W-:Y:S02]  /*38b0*/  LEA.HI.X.SX32 R45, R104, R39.reuse, 0x1, P3 ;  /* 0x00000027682d7211 */ /* 0x080fe400018f0eff */
[----:B------:R-:W-:Y:S02]  /*38c0*/  LEA.HI.X.SX32 R102, R102, R39, 0x1, P4 ;  /* 0x0000002766667211 */ /* 0x000fe400020f0eff */
[----:B------:R-:W-:Y:S02]  /*38d0*/  SHF.R.S32.HI R6, RZ, 0x1f, R20 ;  /* 0x0000001fff067819 */ /* 0x000fe40000011414 */
[----:B------:R-:W-:-:S02]  /*38e0*/  IADD3 R40, P5, PT, R20, R121, RZ ;  /* 0x0000007914287210 */ /* 0x000fc40007fbe0ff */
[C---:B------:R-:W-:Y:S02]  /*38f0*/  IADD3 R38, P6, PT, R20.reuse, R119, RZ ;  /* 0x0000007714267210 */ /* 0x040fe40007fde0ff */
[C---:B------:R-:W-:Y:S02]  /*3900*/  IADD3 R30, P3, PT, R20.reuse, R115, RZ ;  /* 0x00000073141e7210 */ /* 0x040fe40007f7e0ff */
[----:B------:R-:W-:Y:S02]  /*3910*/  IADD3 R28, P4, PT, R20, R107, RZ ;  /* 0x0000006b141c7210 */ /* 0x000fe40007f9e0ff */
[----:B------:R-:W-:Y:S02]  /*3920*/  LEA.HI R4, R4, R21, RZ, 0x5 ;  /* 0x0000001504047211 */ /* 0x000fe400078f28ff */
[-C--:B------:R-:W-:Y:S02]  /*3930*/  LEA.HI.X.SX32 R41, R121, R6.reuse, 0x1, P5 ;  /* 0x0000000679297211 */ /* 0x080fe400028f0eff */
[----:B------:R-:W-:-:S02]  /*3940*/  LEA.HI.X.SX32 R39, R119, R6, 0x1, P6 ;  /* 0x0000000677277211 */ /* 0x000fc400030f0eff */
[-C--:B------:R-:W-:Y:S02]  /*3950*/  LEA.HI.X.SX32 R115, R115, R6.reuse, 0x1, P3 ;  /* 0x0000000673737211 */ /* 0x080fe400018f0eff */
[C---:B------:R-:W-:Y:S02]  /*3960*/  IADD3 R75, P5, PT, R20.reuse, R105, RZ ;  /* 0x00000069144b7210 */ /* 0x040fe40007fbe0ff */
[C---:B------:R-:W-:Y:S02]  /*3970*/  IADD3 R77, P6, PT, R20.reuse, R93, RZ ;  /* 0x0000005d144d7210 */ /* 0x040fe40007fde0ff */
[----:B------:R-:W-:Y:S02]  /*3980*/  IADD3 R79, P3, PT, R20, R31, RZ ;  /* 0x0000001f144f7210 */ /* 0x000fe40007f7e0ff */
[----:B------:R-:W-:Y:S02]  /*3990*/  LEA.HI.X.SX32 R107, R107, R6, 0x1, P4 ;  /* 0x000000066b6b7211 */ /* 0x000fe400020f0eff */
[----:B------:R-:W-:-:S02]  /*39a0*/  SHF.R.S32.HI R4, RZ, 0x5, R4 ;  /* 0x00000005ff047819 */ /* 0x000fc40000011404 */
[----:B------:R-:W-:Y:S02]  /*39b0*/  IADD3 R20, P4, PT, R20, R29, RZ ;  /* 0x0000001d14147210 */ /* 0x000fe40007f9e0ff */
[-C--:B------:R-:W-:Y:S01]  /*39c0*/  LEA.HI.X.SX32 R16, R105, R6.reuse, 0x1, P5 ;  /* 0x0000000669107211 */ /* 0x080fe200028f0eff */
[----:B------:R-:W-:Y:S01]  /*39d0*/  VIADD R82, R4, 0xfffffffd ;  /* 0xfffffffd04527836 */ /* 0x000fe20000000000 */
[-C--:B------:R-:W-:Y:S01]  /*39e0*/  LEA.HI.X.SX32 R76, R93, R6.reuse, 0x1, P6 ;  /* 0x000000065d4c7211 */ /* 0x080fe200030f0eff */
[----:B------:R-:W-:Y:S01]  /*39f0*/  IMAD.SHL.U32 R81, R20, 0x4, RZ ;  /* 0x0000000414517824 */ /* 0x000fe200078e00ff */
[-C--:B------:R-:W-:Y:S02]  /*3a00*/  LEA.HI.X.SX32 R78, R31, R6.reuse, 0x1, P3 ;  /* 0x000000061f4e7211 */ /* 0x080fe400018f0eff */
[----:B------:R-:W-:Y:S02]  /*3a10*/  VIMNMX R83, PT, PT, R4, 0x2, !PT ;  /* 0x0000000204537848 */ /* 0x000fe40007fe0100 */
[----:B------:R-:W-:-:S02]  /*3a20*/  LEA.HI.X.SX32 R7, R29, R6, 0x1, P4 ;  /* 0x000000061d077211 */ /* 0x000fc400020f0eff */
[C---:B------:R-:W-:Y:S01]  /*3a30*/  SHF.L.U64.HI R73, R72.reuse, 0x2, R73 ;  /* 0x0000000248497819 */ /* 0x040fe20000010249 */
[----:B------:R-:W-:Y:S01]  /*3a40*/  IMAD.SHL.U32 R72, R72, 0x4, RZ ;  /* 0x0000000448487824 */ /* 0x000fe200078e00ff */
        /* <DEDUP_REMOVED lines=42> */
[----:B------:R-:W-:Y:S01]  /*3cf0*/  SHF.L.U64.HI R43, R19, 0x2, R102 ;  /* 0x00000002132b7819 */ /* 0x000fe20000010266 */
[----:B------:R-:W-:Y:S01]  /*3d00*/  VIADD R83, R83, 0xffffffff ;  /* 0xffffffff53537836 */ /* 0x000fe20000000000 */
[----:B------:R-:W-:-:S07]  /*3d10*/  SHF.L.U64.HI R80, R20, 0x2, R7 ;  /* 0x0000000214507819 */ /* 0x000fce0000010207 */
.L_x_10:
[----:B------:R-:W-:Y:S01]  /*3d20*/  UIADD3 UR5, UPT, UPT, UR5, 0x1, URZ ;  /* 0x0000000105057890 */ /* 0x000fe2000fffe0ff */
[----:B------:R-:W-:-:S04]  /*3d30*/  DEPBAR.LE SB0, 0x2 ;  /* 0x000080800000791a */ /* 0x000fc80000000000 */
[----:B------:R-:W-:Y:S01]  /*3d40*/  ULEA UR12, UR19, UR10, 0x3 ;  /* 0x0000000a130c7291 */ /* 0x000fe2000f8e18ff */
[----:B------:R-:W-:Y:S01]  /*3d50*/  IMAD.U32 R5, R5, -0x80000000, RZ ;  /* 0x8000000005057824 */ /* 0x000fe200078e00ff */
[----:B------:R-:W-:Y:S02]  /*3d60*/  UISETP.GT.AND UP1, UPT, UR5, 0x2, UPT ;  /* 0x000000020500788c */ /* 0x000fe4000bf24270 */
[----:B------:R-:W-:Y:S02]  /*3d70*/  UIADD3 UR12, UPT, UPT, UR12, 0x12000, URZ ;  /* 0x000120000c0c7890 */ /* 0x000fe4000fffe0ff */
[----:B------:R-:W-:Y:S01]  /*3d80*/  USEL UR5, UR5, URZ, !UP1 ;  /* 0x000000ff05057287 */ /* 0x000fe2000c800000 */
[----:B------:R-:W-:Y:S06]  /*3d90*/  BAR.SYNC.DEFER_BLOCKING 0x0 ;  /* 0x0000000000007b1d */ /* 0x000fec0000010000 */
[----:B------:R-:W-:Y:S05]  /*3da0*/  @P1 BRA `(.L_x_8) ;  /* 0x0000000000a01947 */ /* 0x000fea0003800000 */
[----:B------:R-:W-:Y:S02]  /*3db0*/  ULEA UR8, UR5, UR10, 0xd ;  /* 0x0000000a05087291 */ /* 0x000fe4000f8e68ff */
[----:B------:R-:W-:Y:S02]  /*3dc0*/  ULEA UR4, UR5, UR10, 0xe ;  /* 0x0000000a05047291 */ /* 0x000fe4000f8e70ff */
[----:B------:R-:W-:Y:S02]  /*3dd0*/  UIADD3 UR8, UPT, UPT, UR8, 0xc000, URZ ;  /* 0x0000c00008087890 */ /* 0x000fe4000fffe0ff */
[----:B------:R-:W-:Y:S02]  /*3de0*/  USHF.R.U32.HI UR4, URZ, 0x4, UR4 ;  /* 0x00000004ff047899 */ /* 0x000fe40008011604 */
[----:B------:R-:W-:Y:S02]  /*3df0*/  USHF.R.U32.HI UR8, URZ, 0x4, UR8 ;  /* 0x00000004ff087899 */ /* 0x000fe40008011608 */
[----:B------:R-:W-:-:S02]  /*3e00*/  USGXT.U32 UR16, UR4, 0xe ;  /* 0x0000000e0410789a */ /* 0x000fc40008000000 */
[----:B------:R-:W-:Y:S02]  /*3e10*/  USGXT.U32 UR14, UR8, 0xe ;  /* 0x0000000e080e789a */ /* 0x000fe40008000000 */
[----:B------:R-:W-:Y:S01]  /*3e20*/  UIADD3 UR34, UP2, UPT, UR16, 0x2, URZ ;  /* 0x0000000210227890 */ /* 0x000fe2000ff5e0ff */
[----:B------:R-:W-:Y:S01]  /*3e30*/  UMOV UR8, URZ ;  /* 0x000000ff00087c82 */ /* 0x000fe20008000000 */
[----:B------:R-:W-:Y:S01]  /*3e40*/  UIADD3 UR32, UP1, UPT, UR14, 0x2, URZ ;  /* 0x000000020e207890 */ /* 0x000fe2000ff3e0ff */
[----:B------:R-:W-:Y:S01]  /*3e50*/  UMOV UR4, URZ ;  /* 0x000000ff00047c82 */ /* 0x000fe20008000000 */
[----:B------:R-:W-:Y:S02]  /*3e60*/  UIADD3.X UR35, UPT, UPT, UR8, 0x40004040, URZ, UP2, !UPT ;  /* 0x4000404008237890 */ /* 0x000fe400097fe4ff */
[----:B------:R-:W-:Y:S01]  /*3e70*/  UIADD3 UR36, UP3, UPT, UR34, 0x2, URZ ;  /* 0x0000000222247890 */ /* 0x000fe2000ff7e0ff */
[----:B------:R-:W-:Y:S01]  /*3e80*/  UMOV UR8, UR12 ;  /* 0x0000000c00087c82 */ /* 0x000fe20008000000 */
[----:B------:R-:W-:Y:S01]  /*3e90*/  UMOV UR9, URZ ;  /* 0x000000ff00097c82 */ /* 0x000fe20008000000 */
[----:B------:R-:W-:-:S02]  /*3ea0*/  UIADD3.X UR33, UPT, UPT, UR4, 0x40004040, URZ, UP1, !UPT ;  /* 0x4000404004217890 */ /* 0x000fc40008ffe4ff */
[----:B------:R-:W-:Y:S01]  /*3eb0*/  UIADD3.X UR37, UPT, UPT, UR35, URZ, URZ, UP3, !UPT ;  /* 0x000000ff23257290 */ /* 0x000fe20009ffe4ff */
[----:B------:R-:W-:Y:S01]  /*3ec0*/  UMOV UR4, UR8 ;  /* 0x0000000800047c82 */ /* 0x000fe20008000000 */
[----:B------:R-:W-:Y:S02]  /*3ed0*/  UIADD3 UR8, UP1, UPT, UR32, 0x2, URZ ;  /* 0x0000000220087890 */ /* 0x000fe4000ff3e0ff */
[----:B------:R-:W-:Y:S02]  /*3ee0*/  UIADD3 UR40, UP2, UPT, UR34, 0x4, URZ ;  /* 0x0000000422287890 */ /* 0x000fe4000ff5e0ff */
[----:B------:R-:W-:Y:S02]  /*3ef0*/  UIADD3 UR38, UP3, UPT, UR32, 0x4, URZ ;  /* 0x0000000420267890 */ /* 0x000fe4000ff7e0ff */
[----:B------:R-:W-:Y:S02]  /*3f00*/  UIADD3.X UR9, UPT, UPT, UR33, URZ, URZ, UP1, !UPT ;  /* 0x000000ff21097290 */ /* 0x000fe40008ffe4ff */
[----:B------:R-:W-:-:S02]  /*3f10*/  UIADD3.X UR41, UPT, UPT, UR35, URZ, URZ, UP2, !UPT ;  /* 0x000000ff23297290 */ /* 0x000fc400097fe4ff */
[----:B------:R-:W-:Y:S01]  /*3f20*/  UIADD3.X UR39, UPT, UPT, UR33, URZ, URZ, UP3, !UPT ;  /* 0x000000ff21277290 */ /* 0x000fe20009ffe4ff */
[----:B------:R-:W-:Y:S01]  /*3f30*/  UMOV UR42, 0x0 ;  /* 0x00000000002a7882 */ /* 0x000fe20000000000 */
[----:B------:R-:W-:Y:S01]  /*3f40*/  UMOV UR43, 0x4200910 ;  /* 0x04200910002b7882 */ /* 0x000fe20000000000 */
[----:B------:R-:W-:Y:S01]  /*3f50*/  UMOV UR17, 0x40004040 ;  /* 0x4000404000117882 */ /* 0x000fe20000000000 */
[----:B------:R-:W-:Y:S01]  /*3f60*/  UMOV UR15, 0x40004040 ;  /* 0x40004040000f7882 */ /* 0x000fe20000000000 */
[----:B------:R-:W-:Y:S01]  /*3f70*/  UMOV UR44, 0x0 ;  /* 0x00000000002c7882 */ /* 0x000fe20000000000 */
[----:B------:R-:W-:Y:S01]  /*3f80*/  UMOV UR45, 0x4200910 ;  /* 0x04200910002d7882 */ /* 0x000fe20000000000 */
[----:B------:R-:W-:Y:S01]  /*3f90*/  UMOV UR46, 0x0 ;  /* 0x00000000002e7882 */ /* 0x000fe20000000000 */
[----:B------:R-:W-:Y:S01]  /*3fa0*/  UMOV UR47, 0x4200910 ;  /* 0x04200910002f7882 */ /* 0x000fe20000000000 */
[----:B------:R1:W-:Y:S01]  /*3fb0*/  UTCHMMA gdesc[UR14], gdesc[UR16], tmem[UR26], tmem[UR42], idesc[UR43], UPT ;  /* 0x00ff2a100e0075ea */ /* 0x0003e2000b80001a */
[----:B------:R-:W-:Y:S01]  /*3fc0*/  UMOV UR48, 0x0 ;  /* 0x0000000000307882 */ /* 0x000fe20000000000 */
[----:B------:R-:W-:Y:S01]  /*3fd0*/  UMOV UR49, 0x4200910 ;  /* 0x0420091000317882 */ /* 0x000fe20000000000 */
[----:B------:R1:W-:Y:S01]  /*3fe0*/  UTCHMMA gdesc[UR32], gdesc[UR34], tmem[UR26], tmem[UR44], idesc[UR45], UPT ;  /* 0x00ff2c22200075ea */ /* 0x0003e2000b80001a */
[----:B------:R1:W-:Y:S01]  /*3ff0*/  UTCHMMA gdesc[UR8], gdesc[UR36], tmem[UR26], tmem[UR46], idesc[UR47], UPT ;  /* 0x00ff2e24080075ea */ /* 0x0003e2000b80001a */
[----:B------:R1:W-:Y:S01]  /*4000*/  UTCHMMA gdesc[UR38], gdesc[UR40], tmem[UR26], tmem[UR48], idesc[UR49], UPT ;  /* 0x00ff3028260075ea */ /* 0x0003e2000b80001a */
[----:B------:R1:W-:Y:S01]  /*4010*/  UTCBAR [UR4], URZ ;  /* 0x000000ff040073e9 */ /* 0x0003e200080000ff */
[----:B------:R-:W-:Y:S01]  /*4020*/  NOP ;  /* 0x0000000000007918 */ /* 0x000fe20000000000 */
.L_x_8:
[----:B------:R-:W2:Y:S01]  /*4030*/  SYNCS.PHASECHK.TRANS64.TRYWAIT P4, [UR18], R5 ;  /* 0x00000005ff0075a7 */ /* 0x000ea20008081112 */
[----:B------:R-:W-:Y:S01]  /*4040*/  ISETP.LE.AND P3, PT, R82, UR7, PT ;  /* 0x0000000752007c0c */ /* 0x000fe2000bf63270 */
[----:B-1----:R-:W-:Y:S01]  /*4050*/  UMOV UR4, UR6 ;  /* 0x0000000600047c82 */ /* 0x002fe20008000000 */
[----:B--2---:R-:W-:Y:S11]  /*4060*/  @!P4 BRA `(.L_x_9) ;  /* 0x0000001c0030c947 */ /* 0x004ff60003800000 */
.L_x_16:
[----:B------:R-:W-:Y:S01]  /*4070*/  BAR.SYNC.DEFER_BLOCKING 0x0 ;  /* 0x0000000000007b1d */ /* 0x000fe20000010000 */
[-C--:B------:R-:W-:Y:S01]  /*4080*/  ISETP.GE.AND P4, PT, R37, R74.reuse, PT ;  /* 0x0000004a2500720c */ /* 0x080fe20003f86270 */
[----:B------:R-:W-:Y:S01]  /*4090*/  UIADD3 UR20, UPT, UPT, UR20, 0x1, URZ ;  /* 0x0000000114147890 */ /* 0x000fe2000fffe0ff */
[-C--:B------:R-:W-:Y:S01]  /*40a0*/  ISETP.GE.AND P5, PT, R23, R74.reuse, PT ;  /* 0x0000004a1700720c */ /* 0x080fe20003fa6270 */
[----:B------:R-:W-:Y:S01]  /*40b0*/  UIADD3 UR7, UPT, UPT, UR7, 0x1, URZ ;  /* 0x0000000107077890 */ /* 0x000fe2000fffe0ff */
[----:B------:R-:W-:Y:S01]  /*40c0*/  SEL R4, RZ, 0x4, P4 ;  /* 0x00000004ff047807 */ /* 0x000fe20002000000 */
[----:B------:R-:W-:Y:S01]  /*40d0*/  UISETP.GT.AND UP1, UPT, UR20, 0x2, UPT ;  /* 0x000000021400788c */ /* 0x000fe2000bf24270 */
[----:B------:R-:W-:Y:S01]  /*40e0*/  SEL R5, RZ, 0x4, P5 ;  /* 0x00000004ff057807 */ /* 0x000fe20002800000 */
[----:B------:R-:W-:Y:S01]  /*40f0*/  UIADD3 UR19, UPT, UPT, UR19, 0x1, URZ ;  /* 0x0000000113137890 */ /* 0x000fe2000fffe0ff */
[----:B------:R-:W-:Y:S01]  /*4100*/  SEL R4, R4, RZ, !P3 ;  /* 0x000000ff04047207 */ /* 0x000fe20005800000 */
[----:B------:R-:W-:Y:S01]  /*4110*/  USEL UR20, UR20, URZ, !UP1 ;  /* 0x000000ff14147287 */ /* 0x000fe2000c800000 */
[----:B------:R-:W-:Y:S01]  /*4120*/  SEL R6, R5, RZ, !P3 ;  /* 0x000000ff05067207 */ /* 0x000fe20005800000 */
[----:B------:R-:W-:Y:S01]  /*4130*/  UISETP.GT.AND UP1, UPT, UR19, 0x1, UPT ;  /* 0x000000011300788c */ /* 0x000fe2000bf24270 */
[----:B------:R-:W-:Y:S01]  /*4140*/  ISETP.NE.U32.AND P4, PT, R4, RZ, PT ;  /* 0x000000ff0400720c */ /* 0x000fe20003f85070 */
[----:B------:R-:W-:Y:S01]  /*4150*/  ULEA UR6, UR20, UR10, 0xd ;  /* 0x0000000a14067291 */ /* 0x000fe2000f8e68ff */
[----:B------:R-:W-:Y:S01]  /*4160*/  IADD3 R4, P5, PT, R81, UR21, RZ ;  /* 0x0000001551047c10 */ /* 0x000fe2000ffbe0ff */
[----:B------:R-:W-:Y:S01]  /*4170*/  ULEA UR8, UR20, UR10, 0xe ;  /* 0x0000000a14087291 */ /* 0x000fe2000f8e70ff */
[-C--:B------:R-:W-:Y:S01]  /*4180*/  ISETP.GE.AND P6, PT, R25, R74.reuse, PT ;  /* 0x0000004a1900720c */ /* 0x080fe20003fc6270 */
[----:B------:R-:W-:Y:S01]  /*4190*/  USEL UR19, UR19, URZ, !UP1 ;  /* 0x000000ff13137287 */ /* 0x000fe2000c800000 */
[----:B------:R-:W-:Y:S01]  /*41a0*/  IADD3.X R5, PT, PT, R80, UR13, RZ, P5, !PT ;  /* 0x0000000d50057c10 */ /* 0x000fe2000affe4ff */
[----:B------:R-:W-:Y:S01]  /*41b0*/  VIADD R9, R24, UR6 ;  /* 0x0000000618097c36 */ /* 0x000fe20008000000 */
[----:B------:R-:W-:Y:S01]  /*41c0*/  ISETP.NE.U32.AND P5, PT, R6, RZ, PT ;  /* 0x000000ff0600720c */ /* 0x000fe20003fa5070 */
[----:B------:R-:W-:Y:S01]  /*41d0*/  VIADD R13, R26, UR6 ;  /* 0x000000061a0d7c36 */ /* 0x000fe20008000000 */
[----:B------:R-:W-:Y:S01]  /*41e0*/  SEL R7, RZ, 0x4, P6 ;  /* 0x00000004ff077807 */ /* 0x000fe20003000000 */
[----:B------:R-:W-:Y:S01]  /*41f0*/  VIADD R15, R32, UR6 ;  /* 0x00000006200f7c36 */ /* 0x000fe20008000000 */
[-C--:B------:R-:W-:Y:S01]  /*4200*/  ISETP.GE.AND P6, PT, R27, R74.reuse, PT ;  /* 0x0000004a1b00720c */ /* 0x080fe20003fc6270 */
[----:B------:R-:W-:Y:S01]  /*4210*/  @!PT LDS RZ, [RZ] ;  /* 0x00000000fffff984 */ /* 0x000fe20000000800 */
[----:B------:R-:W-:Y:S01]  /*4220*/  @!PT LDS RZ, [RZ] ;  /* 0x00000000fffff984 */ /* 0x000fe20000000800 */
[----:B------:R-:W-:Y:S01]  /*4230*/  @!PT LDS RZ, [RZ] ;  /* 0x00000000fffff984 */ /* 0x000fe20000000800 */
[----:B------:R1:W-:Y:S01]  /*4240*/  LDGSTS.E [R9+0xc000], desc[UR22][R4.64], P4 ;  /* 0x0c00000004097fae */ /* 0x0003e2000a1a1016 */
[----:B------:R-:W-:Y:S01]  /*4250*/  IADD3 R6, P4, PT, R79, UR21, RZ ;  /* 0x000000154f067c10 */ /* 0x000fe2000ff9e0ff */
[----:B------:R-:W-:Y:S01]  /*4260*/  VIADD R19, R92, UR6 ;  /* 0x000000065c137c36 */ /* 0x000fe20008000000 */
[----:B------:R-:W-:Y:S01]  /*4270*/  SEL R8, R7, RZ, !P3 ;  /* 0x000000ff07087207 */ /* 0x000fe20005800000 */
[----:B------:R-:W-:Y:S01]  /*4280*/  VIADD R21, R108, UR6 ;  /* 0x000000066c157c36 */ /* 0x000fe20008000000 */
[----:B------:R-:W-:Y:S01]  /*4290*/  IADD3.X R7, PT, PT, R78, UR13, RZ, P4, !PT ;  /* 0x0000000d4e077c10 */ /* 0x000fe2000a7fe4ff */
[----:B------:R-:W-:Y:S01]  /*42a0*/  VIADD R85, R22, UR8 ;  /* 0x0000000816557c36 */ /* 0x000fe20008000000 */
[----:B------:R-:W-:Y:S01]  /*42b0*/  ISETP.NE.U32.AND P4, PT, R8, RZ, PT ;  /* 0x000000ff0800720c */ /* 0x000fe20003f85070 */
[----:B------:R-:W-:Y:S01]  /*42c0*/  UMOV UR18, UR12 ;  /* 0x0000000c00127c82 */ /* 0x000fe20008000000 */
[----:B------:R-:W-:Y:S01]  /*42d0*/  SEL R8, RZ, 0x4, P6 ;  /* 0x00000004ff087807 */ /* 0x000fe20003000000 */
[----:B------:R2:W-:Y:S01]  /*42e0*/  LDGSTS.E [R13+0xc000], desc[UR22][R6.64], P5 ;  /* 0x0c000000060d7fae */ /* 0x0005e2000a9a1016 */
[----:B------:R-:W-:-:S02]  /*42f0*/  ISETP.GE.AND P5, PT, R33, R74, PT ;  /* 0x0000004a2100720c */ /* 0x000fc40003fa6270 */
[----:B------:R-:W-:Y:S02]  /*4300*/  IADD3 R10, P6, PT, R77, UR21, RZ ;  /* 0x000000154d0a7c10 */ /* 0x000fe4000ffde0ff */
[----:B------:R-:W-:Y:S02]  /*4310*/  SEL R8, R8, RZ, !P3 ;  /* 0x000000ff08087207 */ /* 0x000fe40005800000 */
[----:B-1----:R-:W-:Y:S02]  /*4320*/  SEL R4, RZ, 0x4, P5 ;  /* 0x00000004ff047807 */ /* 0x002fe40002800000 */
[----:B------:R-:W-:Y:S02]  /*4330*/  IADD3.X R11, PT, PT, R76, UR13, RZ, P6, !PT ;  /* 0x0000000d4c0b7c10 */ /* 0x000fe4000b7fe4ff */
[----:B------:R-:W-:Y:S01]  /*4340*/  ISETP.NE.U32.AND P5, PT, R8, RZ, PT ;  /* 0x000000ff0800720c */ /* 0x000fe20003fa5070 */
[----:B--2---:R-:W-:Y:S01]  /*4350*/  VIADD R13, R34, UR6 ;  /* 0x00000006220d7c36 */ /* 0x004fe20008000000 */
[----:B------:R-:W-:Y:S01]  /*4360*/  SEL R5, R4, RZ, !P3 ;  /* 0x000000ff04057207 */ /* 0x000fe20005800000 */
[----:B------:R1:W-:Y:S01]  /*4370*/  LDGSTS.E [R15+0xc000], desc[UR22][R10.64], P4 ;  /* 0x0c0000000a0f7fae */ /* 0x0003e2000a1a1016 */
[----:B------:R-:W-:-:S02]  /*4380*/  IADD3 R4, P6, PT, R75, UR21, RZ ;  /* 0x000000154b047c10 */ /* 0x000fc4000ffde0ff */
[----:B------:R-:W-:Y:S02]  /*4390*/  ISETP.NE.U32.AND P4, PT, R5, RZ, PT ;  /* 0x000000ff0500720c */ /* 0x000fe40003f85070 */
[----:B------:R-:W-:Y:S02]  /*43a0*/  IADD3.X R5, PT, PT, R16, UR13, RZ, P6, !PT ;  /* 0x0000000d10057c10 */ /* 0x000fe4000b7fe4ff */
[----:B------:R-:W-:-:S03]  /*43b0*/  IADD3 R6, P6, PT, R28, UR21, RZ ;  /* 0x000000151c067c10 */ /* 0x000fc6000ffde0ff */
[----:B------:R2:W-:Y:S01]  /*43c0*/  LDGSTS.E [R13+0xc000], desc[UR22][R4.64], P5 ;  /* 0x0c000000040d7fae */ /* 0x0005e2000a9a1016 */
[----:B------:R-:W-:Y:S01]  /*43d0*/  IADD3.X R7, PT, PT, R29, UR13, RZ, P6, !PT ;  /* 0x0000000d1d077c10 */ /* 0x000fe2000b7fe4ff */
[----:B-1----:R-:W-:Y:S01]  /*43e0*/  VIADD R15, R106, UR6 ;  /* 0x000000066a0f7c36 */ /* 0x002fe20008000000 */
[-C--:B------:R-:W-:Y:S02]  /*43f0*/  ISETP.GE.AND P5, PT, R35, R74.reuse, PT ;  /* 0x0000004a2300720c */ /* 0x080fe40003fa6270 */
[----:B------:R-:W-:Y:S01]  /*4400*/  IADD3 R8, P6, PT, R30, UR21, RZ ;  /* 0x000000151e087c10 */ /* 0x000fe2000ffde0ff */
[----:B------:R1:W-:Y:S01]  /*4410*/  LDGSTS.E [R19+0xc000], desc[UR22][R6.64], P4 ;  /* 0x0c00000006137fae */ /* 0x0003e2000a1a1016 */
[----:B------:R-:W-:Y:S02]  /*4420*/  SEL R12, RZ, 0x4, P5 ;  /* 0x00000004ff0c7807 */ /* 0x000fe40002800000 */
[----:B------:R-:W-:Y:S02]  /*4430*/  ISETP.GE.AND P4, PT, R101, R74, PT ;  /* 0x0000004a6500720c */ /* 0x000fe40003f86270 */
[----:B------:R-:W-:-:S02]  /*4440*/  SEL R12, R12, RZ, !P3 ;  /* 0x000000ff0c0c7207 */ /* 0x000fc40005800000 */
[----:B--2---:R-:W-:Y:S02]  /*4450*/  SEL R4, RZ, 0x4, P4 ;  /* 0x00000004ff047807 */ /* 0x004fe40002000000 */
[----:B------:R-:W-:Y:S02]  /*4460*/  ISETP.GE.AND P4, PT, R103, R74, PT ;  /* 0x0000004a6700720c */ /* 0x000fe40003f86270 */
[----:B------:R-:W-:Y:S01]  /*4470*/  IADD3.X R9, PT, PT, R31, UR13, RZ, P6, !PT ;  /* 0x0000000d1f097c10 */ /* 0x000fe2000b7fe4ff */
[----:B-1----:R-:W-:Y:S01]  /*4480*/  VIADD R7, R100, UR6 ;  /* 0x0000000664077c36 */ /* 0x002fe20008000000 */
[----:B------:R-:W-:Y:S01]  /*4490*/  ISETP.NE.U32.AND P6, PT, R12, RZ, PT ;  /* 0x000000ff0c00720c */ /* 0x000fe20003fc5070 */
[----:B------:R-:W-:Y:S01]  /*44a0*/  USEL UR6, URZ, 0x1, !UP1 ;  /* 0x00000001ff067887 */ /* 0x000fe2000c800000 */
[----:B------:R-:W-:Y:S02]  /*44b0*/  IADD3 R10, P5, PT, R38, UR21, RZ ;  /* 0x00000015260a7c10 */ /* 0x000fe4000ffbe0ff */
[----:B------:R-:W-:Y:S01]  /*44c0*/  SEL R4, R4, RZ, !P3 ;  /* 0x000000ff04047207 */ /* 0x000fe20005800000 */
[----:B------:R-:W-:Y:S01]  /*44d0*/  ULOP3.LUT UR6, UR4, UR6, URZ, 0x3c, !UPT ;  /* 0x0000000604067292 */ /* 0x000fe2000f8e3cff */
[----:B------:R-:W-:-:S02]  /*44e0*/  SEL R5, RZ, 0x4, P4 ;  /* 0x00000004ff057807 */ /* 0x000fc40002000000 */
[----:B------:R-:W-:Y:S02]  /*44f0*/  IADD3.X R11, PT, PT, R39, UR13, RZ, P5, !PT ;  /* 0x0000000d270b7c10 */ /* 0x000fe4000affe4ff */
[----:B------:R-:W-:Y:S01]  /*4500*/  ISETP.GE.AND P4, PT, R17, R74, PT ;  /* 0x0000004a1100720c */ /* 0x000fe20003f86270 */
[----:B------:R-:W-:Y:S01]  /*4510*/  VIADD R74, R74, 0xffffffe0 ;  /* 0xffffffe04a4a7836 */ /* 0x000fe20000000000 */
[----:B------:R-:W-:Y:S01]  /*4520*/  ISETP.NE.U32.AND P5, PT, R4, RZ, PT ;  /* 0x000000ff0400720c */ /* 0x000fe20003fa5070 */
[----:B------:R1:W-:Y:S01]  /*4530*/  LDGSTS.E [R7+0xc000], desc[UR22][R8.64], P6 ;  /* 0x0c00000008077fae */ /* 0x0003e2000b1a1016 */
[----:B------:R-:W-:Y:S02]  /*4540*/  SEL R5, R5, RZ, !P3 ;  /* 0x000000ff05057207 */ /* 0x000fe40005800000 */
[----:B------:R-:W-:Y:S02]  /*4550*/  SEL R4, RZ, 0x4, P4 ;  /* 0x00000004ff047807 */ /* 0x000fe40002000000 */
[----:B------:R-:W-:-:S02]  /*4560*/  ISETP.NE.U32.AND P4, PT, R5, RZ, PT ;  /* 0x000000ff0500720c */ /* 0x000fc40003f85070 */
[----:B------:R-:W-:Y:S01]  /*4570*/  IADD3 R12, P6, PT, R40, UR21, RZ ;  /* 0x00000015280c7c10 */ /* 0x000fe2000ffde0ff */
[----:B------:R-:W-:Y:S01]  /*4580*/  UIADD3 UR21, UP3, UPT, UR21, UR27, URZ ;  /* 0x0000001b15157290 */ /* 0x000fe2000ff7e0ff */
[----:B------:R-:W-:Y:S02]  /*4590*/  SEL R4, R4, RZ, !P3 ;  /* 0x000000ff04047207 */ /* 0x000fe40005800000 */
[----:B------:R-:W-:Y:S01]  /*45a0*/  IADD3.X R13, PT, PT, R41, UR13, RZ, P6, !PT ;  /* 0x0000000d290d7c10 */ /* 0x000fe2000b7fe4ff */
[----:B------:R2:W-:Y:S01]  /*45b0*/  LDGSTS.E [R15+0xc000], desc[UR22][R10.64], P5 ;  /* 0x0c0000000a0f7fae */ /* 0x0005e2000a9a1016 */
[----:B------:R-:W-:Y:S01]  /*45c0*/  IADD3 R18, P5, PT, R42, UR24, RZ ;  /* 0x000000182a127c10 */ /* 0x000fe2000ffbe0ff */
[----:B------:R-:W-:Y:S01]  /*45d0*/  UIADD3.X UR13, UPT, UPT, UR13, UR28, URZ, UP3, !UPT ;  /* 0x0000001c0d0d7290 */ /* 0x000fe20009ffe4ff */
[----:B------:R-:W-:Y:S02]  /*45e0*/  ISETP.NE.U32.AND P3, PT, R4, RZ, PT ;  /* 0x000000ff0400720c */ /* 0x000fe40003f65070 */
[----:B------:R-:W-:Y:S01]  /*45f0*/  IADD3.X R19, PT, PT, R43, UR25, RZ, P5, !PT ;  /* 0x000000192b137c10 */ /* 0x000fe2000affe4ff */
[----:B------:R3:W-:Y:S01]  /*4600*/  LDGSTS.E [R21+0xc000], desc[UR22][R12.64], P4 ;  /* 0x0c0000000c157fae */ /* 0x0007e2000a1a1016 */
[----:B------:R-:W-:-:S02]  /*4610*/  IADD3 R6, P4, PT, R46, UR24, RZ ;  /* 0x000000182e067c10 */ /* 0x000fc4000ff9e0ff */
[----:B-1----:R-:W-:Y:S01]  /*4620*/  IADD3 R8, P5, PT, R48, UR24, RZ ;  /* 0x0000001830087c10 */ /* 0x002fe2000ffbe0ff */
[----:B------:R-:W0:Y:S01]  /*4630*/  LDGDEPBAR ;  /* 0x00000000000079af */ /* 0x000e220000000000 */
[----:B------:R-:W-:Y:S02]  /*4640*/  IADD3.X R7, PT, PT, R47, UR25, RZ, P4, !PT ;  /* 0x000000192f077c10 */ /* 0x000fe4000a7fe4ff */
[----:B------:R-:W-:Y:S02]  /*4650*/  IADD3 R4, P6, PT, R44, UR24, RZ ;  /* 0x000000182c047c10 */ /* 0x000fe4000ffde0ff */
[----:B--2---:R-:W-:Y:S01]  /*4660*/  IADD3 R10, P4, PT, R50, UR24, RZ ;  /* 0x00000018320a7c10 */ /* 0x004fe2000ff9e0ff */
[----:B------:R1:W-:Y:S01]  /*4670*/  LDGSTS.E [R85], desc[UR22][R18.64], P3 ;  /* 0x0000000012557fae */ /* 0x0003e200099a1016 */
[----:B------:R-:W-:Y:S02]  /*4680*/  IADD3.X R9, PT, PT, R49, UR25, RZ, P5, !PT ;  /* 0x0000001931097c10 */ /* 0x000fe4000affe4ff */
[----:B---3--:R-:W-:-:S02]  /*4690*/  IADD3 R12, P5, PT, R52, UR24, RZ ;  /* 0x00000018340c7c10 */ /* 0x008fc4000ffbe0ff */
[----:B------:R-:W-:Y:S02]  /*46a0*/  IADD3.X R5, PT, PT, R45, UR25, RZ, P6, !PT ;  /* 0x000000192d057c10 */ /* 0x000fe4000b7fe4ff */
[----:B------:R-:W-:Y:S02]  /*46b0*/  IADD3.X R11, PT, PT, R51, UR25, RZ, P4, !PT ;  /* 0x00000019330b7c10 */ /* 0x000fe4000a7fe4ff */
[----:B------:R-:W-:Y:S01]  /*46c0*/  IADD3 R14, P4, PT, R54, UR24, RZ ;  /* 0x00000018360e7c10 */ /* 0x000fe2000ff9e0ff */
[----:B------:R2:W-:Y:S01]  /*46d0*/  LDGSTS.E [R85+0x400], desc[UR22][R4.64], P3 ;  /* 0x0040000004557fae */ /* 0x0005e200099a1016 */
[----:B------:R-:W-:Y:S02]  /*46e0*/  IADD3.X R13, PT, PT, R53, UR25, RZ, P5, !PT ;  /* 0x00000019350d7c10 */ /* 0x000fe4000affe4ff */
[----:B-1----:R-:W-:Y:S01]  /*46f0*/  IADD3 R18, P5, PT, R56, UR24, RZ ;  /* 0x0000001838127c10 */ /* 0x002fe2000ffbe0ff */
[----:B------:R1:W-:Y:S01]  /*4700*/  LDGSTS.E [R85+0x800], desc[UR22][R6.64], P3 ;  /* 0x0080000006557fae */ /* 0x0003e200099a1016 */
[----:B------:R-:W-:-:S02]  /*4710*/  IADD3.X R15, PT, PT, R55, UR25, RZ, P4, !PT ;  /* 0x00000019370f7c10 */ /* 0x000fc4000a7fe4ff */
[----:B------:R-:W-:Y:S01]  /*4720*/  IADD3 R20, P4, PT, R58, UR24, RZ ;  /* 0x000000183a147c10 */ /* 0x000fe2000ff9e0ff */
[----:B------:R3:W-:Y:S01]  /*4730*/  LDGSTS.E [R85+0xc00], desc[UR22][R8.64], P3 ;  /* 0x00c0000008557fae */ /* 0x0007e200099a1016 */
[----:B------:R-:W-:Y:S02]  /*4740*/  IADD3.X R19, PT, PT, R57, UR25, RZ, P5, !PT ;  /* 0x0000001939137c10 */ /* 0x000fe4000affe4ff */
[----:B------:R-:W-:Y:S01]  /*4750*/  IADD3.X R21, PT, PT, R59, UR25, RZ, P4, !PT ;  /* 0x000000193b157c10 */ /* 0x000fe2000a7fe4ff */
[----:B------:R4:W-:Y:S01]  /*4760*/  LDGSTS.E [R85+0x1000], desc[UR22][R10.64], P3 ;  /* 0x010000000a557fae */ /* 0x0009e200099a1016 */
[----:B--2---:R-:W-:Y:S02]  /*4770*/  IADD3 R4, P6, PT, R66, UR24, RZ ;  /* 0x0000001842047c10 */ /* 0x004fe4000ffde0ff */
[----:B-1----:R-:W-:Y:S01]  /*4780*/  IADD3 R6, P5, PT, R60, UR24, RZ ;  /* 0x000000183c067c10 */ /* 0x002fe2000ffbe0ff */
[----:B------:R1:W-:Y:S01]  /*4790*/  LDGSTS.E [R85+0x1400], desc[UR22][R12.64], P3 ;  /* 0x014000000c557fae */ /* 0x0003e200099a1016 */
[----:B------:R-:W-:-:S02]  /*47a0*/  IADD3.X R5, PT, PT, R67, UR25, RZ, P6, !PT ;  /* 0x0000001943057c10 */ /* 0x000fc4000b7fe4ff */
[----:B---3--:R-:W-:Y:S01]  /*47b0*/  IADD3 R8, P4, PT, R62, UR24, RZ ;  /* 0x000000183e087c10 */ /* 0x008fe2000ff9e0ff */
[----:B------:R2:W-:Y:S01]  /*47c0*/  LDGSTS.E [R85+0x1800], desc[UR22][R14.64], P3 ;  /* 0x018000000e557fae */ /* 0x0005e200099a1016 */
[----:B------:R-:W-:Y:S02]  /*47d0*/  IADD3.X R7, PT, PT, R61, UR25, RZ, P5, !PT ;  /* 0x000000193d077c10 */ /* 0x000fe4000affe4ff */
[----:B----4-:R-:W-:Y:S01]  /*47e0*/  IADD3 R10, P5, PT, R64, UR24, RZ ;  /* 0x00000018400a7c10 */ /* 0x010fe2000ffbe0ff */
[----:B------:R3:W-:Y:S01]  /*47f0*/  LDGSTS.E [R85+0x1c00], desc[UR22][R18.64], P3 ;  /* 0x01c0000012557fae */ /* 0x0007e200099a1016 */
[----:B------:R-:W-:Y:S02]  /*4800*/  IADD3.X R9, PT, PT, R63, UR25, RZ, P4, !PT ;  /* 0x000000193f097c10 */ /* 0x000fe4000a7fe4ff */
[----:B------:R-:W-:Y:S01]  /*4810*/  IADD3.X R11, PT, PT, R65, UR25, RZ, P5, !PT ;  /* 0x00000019410b7c10 */ /* 0x000fe2000affe4ff */
[----:B------:R-:W-:Y:S01]  /*4820*/  LDGSTS.E [R85+0x2000], desc[UR22][R20.64], P3 ;  /* 0x0200000014557fae */ /* 0x000fe200099a1016 */
[----:B-1----:R-:W-:-:S02]  /*4830*/  IADD3 R12, P4, PT, R68, UR24, RZ ;  /* 0x00000018440c7c10 */ /* 0x002fc4000ff9e0ff */
[----:B--2---:R-:W-:Y:S01]  /*4840*/  IADD3 R14, P5, PT, R70, UR24, RZ ;  /* 0x00000018460e7c10 */ /* 0x004fe2000ffbe0ff */
[----:B------:R-:W-:Y:S01]  /*4850*/  LDGSTS.E [R85+0x2400], desc[UR22][R6.64], P3 ;  /* 0x0240000006557fae */ /* 0x000fe200099a1016 */
[----:B------:R-:W-:Y:S02]  /*4860*/  IADD3.X R13, PT, PT, R69, UR25, RZ, P4, !PT ;  /* 0x00000019450d7c10 */ /* 0x000fe4000a7fe4ff */
[----:B---3--:R-:W-:Y:S01]  /*4870*/  IADD3 R18, P6, PT, R72, UR24, RZ ;  /* 0x0000001848127c10 */ /* 0x008fe2000ffde0ff */
[----:B------:R-:W-:Y:S01]  /*4880*/  LDGSTS.E [R85+0x2800], desc[UR22][R8.64], P3 ;  /* 0x0280000008557fae */ /* 0x000fe200099a1016 */
[----:B------:R-:W-:Y:S01]  /*4890*/  IADD3.X R15, PT, PT, R71, UR25, RZ, P5, !PT ;  /* 0x00000019470f7c10 */ /* 0x000fe2000affe4ff */
[----:B------:R-:W-:Y:S01]  /*48a0*/  UIADD3 UR24, UP2, UPT, UR24, UR29, URZ ;  /* 0x0000001d18187290 */ /* 0x000fe2000ff5e0ff */
[----:B------:R-:W-:Y:S01]  /*48b0*/  IADD3.X R19, PT, PT, R73, UR25, RZ, P6, !PT ;  /* 0x0000001949137c10 */ /* 0x000fe2000b7fe4ff */
[----:B------:R-:W-:Y:S02]  /*48c0*/  LDGSTS.E [R85+0x2c00], desc[UR22][R10.64], P3 ;  /* 0x02c000000a557fae */ /* 0x000fe400099a1016 */
[----:B------:R-:W-:-:S02]  /*48d0*/  UIADD3.X UR25, UPT, UPT, UR25, UR30, URZ, UP2, !UPT ;  /* 0x0000001e19197290 */ /* 0x000fc400097fe4ff */
[----:B------:R1:W-:Y:S04]  /*48e0*/  LDGSTS.E [R85+0x3000], desc[UR22][R4.64], P3 ;  /* 0x0300000004557fae */ /* 0x0003e800099a1016 */
[----:B------:R2:W-:Y:S04]  /*48f0*/  LDGSTS.E [R85+0x3400], desc[UR22][R12.64], P3 ;  /* 0x034000000c557fae */ /* 0x0005e800099a1016 */
[----:B------:R2:W-:Y:S04]  /*4900*/  LDGSTS.E [R85+0x3800], desc[UR22][R14.64], P3 ;  /* 0x038000000e557fae */ /* 0x0005e800099a1016 */
[----:B------:R2:W-:Y:S01]  /*4910*/  LDGSTS.E [R85+0x3c00], desc[UR22][R18.64], P3 ;  /* 0x03c0000012557fae */ /* 0x0005e200099a1016 */
[----:B------:R-:W-:Y:S01]  /*4920*/  ISETP.NE.U32.AND P3, PT, R83, UR7, PT ;  /* 0x0000000753007c0c */ /* 0x000fe2000bf65070 */
[----:B-1----:R-:W-:-:S02]  /*4930*/  IMAD.U32 R5, RZ, RZ, UR4 ;  /* 0x00000004ff057e24 */ /* 0x002fc4000f8e00ff */
[----:B------:R-:W0:Y:S10]  /*4940*/  LDGDEPBAR ;  /* 0x00000000000079af */ /* 0x000e340000000000 */
[----:B--2---:R-:W-:Y:S05]  /*4950*/  @P3 BRA `(.L_x_10) ;  /* 0xfffffff000f03947 */ /* 0x004fea000383ffff */
.L_x_7:
[----:B------:R-:W-:Y:S05]  /*4960*/  @!P2 BRA `(.L_x_11) ;  /* 0x000000000010a947 */ /* 0x000fea0003800000 */
[----:B------:R-:W-:-:S06]  /*4970*/  USHF.L.U32 UR4, UR4, 0x1f, URZ ;  /* 0x0000001f04047899 */ /* 0x000fcc00080006ff */
[----:B------:R-:W-:-:S04]  /*4980*/  IMAD.U32 R4, RZ, RZ, UR4 ;  /* 0x00000004ff047e24 */ /* 0x000fc8000f8e00ff */
[----:B------:R-:W2:Y:S02]  /*4990*/  SYNCS.PHASECHK.TRANS64.TRYWAIT P1, [UR12], R4 ;  /* 0x00000004ff0075a7 */ /* 0x000ea4000802110c */
[----:B--2---:R-:W-:Y:S05]  /*49a0*/  @!P1 BRA `(.L_x_12) ;  /* 0x0000001000ec9947 */ /* 0x004fea0003800000 */
.L_x_11:
[----:B------:R-:W-:-:S04]  /*49b0*/  DEPBAR.LE SB0, 0x0 ;  /* 0x000080000000791a */ /* 0x000fc80000000000 */
[----:B------:R-:W-:Y:S01]  /*49c0*/  BAR.SYNC.DEFER_BLOCKING 0x0 ;  /* 0x0000000000007b1d */ /* 0x000fe20000010000 */
[----:B-1----:R-:W-:Y:S01]  /*49d0*/  IMAD.SHL.U32 R38, R0, 0x100, RZ ;  /* 0x0000010000267824 */ /* 0x002fe200078e00ff */
[----:B------:R-:W-:Y:S01]  /*49e0*/  LEA R36, R36, UR10, 0x4 ;  /* 0x0000000a24247c11 */ /* 0x000fe2000f8e20ff */
[C---:B------:R-:W-:Y:S02]  /*49f0*/  IMAD.SHL.U32 R40, R0.reuse, 0x40, RZ ;  /* 0x0000004000287824 */ /* 0x040fe400078e00ff */
[----:B------:R-:W-:Y:S01]  /*4a00*/  IMAD.SHL.U32 R41, R0, 0x10, RZ ;  /* 0x0000001000297824 */ /* 0x000fe200078e00ff */
[----:B------:R-:W-:Y:S01]  /*4a10*/  LOP3.LUT R39, R38, 0x1000, RZ, 0xc0, !PT ;  /* 0x0000100026277812 */ /* 0x000fe200078ec0ff */
[----:B------:R-:W-:Y:S01]  /*4a20*/  IMAD.SHL.U32 R38, R0, 0x8, RZ ;  /* 0x0000000800267824 */ /* 0x000fe200078e00ff */
[----:B------:R-:W-:Y:S01]  /*4a30*/  LOP3.LUT R40, R40, 0x2000, RZ, 0xc0, !PT ;  /* 0x0000200028287812 */ /* 0x000fe200078ec0ff */
[----:B------:R-:W1:Y:S01]  /*4a40*/  LDCU UR4, c[0x0][0x3b4] ;  /* 0x00007680ff0477ac */ /* 0x000e620008000800 */
[----:B------:R-:W-:-:S02]  /*4a50*/  LOP3.LUT R0, R41, 0xf0, RZ, 0xc0, !PT ;  /* 0x000000f029007812 */ /* 0x000fc400078ec0ff */
[----:B------:R-:W-:Y:S02]  /*4a60*/  IADD3 R40, PT, PT, R40, UR10, R39 ;  /* 0x0000000a28287c10 */ /* 0x000fe4000fffe027 */
[----:B------:R-:W-:-:S04]  /*4a70*/  LOP3.LUT R39, R38, 0x300, RZ, 0xc0, !PT ;  /* 0x0000030026277812 */ /* 0x000fc800078ec0ff */
[----:B------:R-:W-:Y:S02]  /*4a80*/  IADD3 R39, PT, PT, R39, R40, R0 ;  /* 0x0000002827277210 */ /* 0x000fe40007ffe000 */
[----:B------:R-:W2:Y:S01]  /*4a90*/  LDC R0, c[0x0][0x3b8] ;  /* 0x0000ee00ff007b82 */ /* 0x000ea20000000800 */
[----:B------:R-:W3:Y:S07]  /*4aa0*/  @!P0 SYNCS.CCTL.IV [UR10+0x12000] ;  /* 0x01200000ff0089b1 */ /* 0x000eee000800000a */
[----:B---3--:R-:W-:Y:S06]  /*4ab0*/  BAR.SYNC.DEFER_BLOCKING 0x0 ;  /* 0x0000000000007b1d */ /* 0x008fec0000010000 */
[----:B------:R-:W-:Y:S01]  /*4ac0*/  LDTM.16dp32bit_t0_t15.x32 R4, tmem[UR11] ;  /* 0x0000000b000479ee */ /* 0x000fe20008a80000 */
[----:B------:R-:W3:Y:S01]  /*4ad0*/  LDTM.16dp32bit_t16_t31.x32 R4, tmem[UR11+0x20] ;  /* 0x0000200b000479ee */ /* 0x000ee20008aa0000 */
[----:B------:R-:W4:Y:S01]  /*4ae0*/  @!P0 SYNCS.CCTL.IV [UR10+0x12008] ;  /* 0x01200800ff0089b1 */ /* 0x000f22000800000a */
[----:B------:R-:W-:Y:S01]  /*4af0*/  NOP ;  /* 0x0000000000007918 */ /* 0x000fe20000000000 */
[----:B------:R-:W5:Y:S01]  /*4b00*/  LDCU.128 UR8, c[0x0][0x390] ;  /* 0x00007200ff0877ac */ /* 0x000f620008000c00 */
[----:B---3--:R-:W-:-:S02]  /*4b10*/  IMAD.MOV.U32 R43, RZ, RZ, R16 ;  /* 0x000000ffff2b7224 */ /* 0x008fc400078e0010 */
[----:B------:R-:W-:Y:S02]  /*4b20*/  IMAD.MOV.U32 R47, RZ, RZ, R17 ;  /* 0x000000ffff2f7224 */ /* 0x000fe400078e0011 */
[----:B------:R-:W-:Y:S02]  /*4b30*/  IMAD.MOV.U32 R51, RZ, RZ, R18 ;  /* 0x000000ffff337224 */ /* 0x000fe400078e0012 */
[----:B------:R-:W-:Y:S02]  /*4b40*/  IMAD.MOV.U32 R40, RZ, RZ, R4 ;  /* 0x000000ffff287224 */ /* 0x000fe400078e0004 */
[----:B------:R-:W-:Y:S02]  /*4b50*/  IMAD.MOV.U32 R41, RZ, RZ, R8 ;  /* 0x000000ffff297224 */ /* 0x000fe400078e0008 */
[----:B------:R-:W-:Y:S02]  /*4b60*/  IMAD.MOV.U32 R42, RZ, RZ, R12 ;  /* 0x000000ffff2a7224 */ /* 0x000fe400078e000c */
[----:B------:R-:W-:Y:S01]  /*4b70*/  IMAD.MOV.U32 R44, RZ, RZ, R5 ;  /* 0x000000ffff2c7224 */ /* 0x000fe200078e0005 */
[----:B-----5:R-:W-:Y:S01]  /*4b80*/  ISETP.GE.AND P0, PT, R3, UR10, PT ;  /* 0x0000000a03007c0c */ /* 0x020fe2000bf06270 */
[----:B------:R-:W-:Y:S01]  /*4b90*/  IMAD.MOV.U32 R45, RZ, RZ, R9 ;  /* 0x000000ffff2d7224 */ /* 0x000fe200078e0009 */
[----:B----4-:R-:W-:Y:S01]  /*4ba0*/  STS.128 [R39], R40 ;  /* 0x0000002827007388 */ /* 0x010fe20000000c00 */
[----:B------:R-:W-:-:S02]  /*4bb0*/  IMAD.MOV.U32 R46, RZ, RZ, R13 ;  /* 0x000000ffff2e7224 */ /* 0x000fc400078e000d */
[----:B------:R-:W-:Y:S02]  /*4bc0*/  IMAD.MOV.U32 R48, RZ, RZ, R6 ;  /* 0x000000ffff307224 */ /* 0x000fe400078e0006 */
[----:B------:R-:W-:Y:S01]  /*4bd0*/  IMAD.MOV.U32 R49, RZ, RZ, R10 ;  /* 0x000000ffff317224 */ /* 0x000fe200078e000a */
[----:B------:R-:W-:Y:S01]  /*4be0*/  STS.128 [R39+0x400], R44 ;  /* 0x0004002c27007388 */ /* 0x000fe20000000c00 */
[----:B------:R-:W-:Y:S02]  /*4bf0*/  IMAD.MOV.U32 R50, RZ, RZ, R14 ;  /* 0x000000ffff327224 */ /* 0x000fe400078e000e */
[----:B------:R-:W-:Y:S02]  /*4c00*/  IMAD.MOV.U32 R16, RZ, RZ, R7 ;  /* 0x000000ffff107224 */ /* 0x000fe400078e0007 */
[----:B------:R-:W-:Y:S01]  /*4c10*/  IMAD.MOV.U32 R17, RZ, RZ, R11 ;  /* 0x000000ffff117224 */ /* 0x000fe200078e000b */
[----:B------:R3:W-:Y:S01]  /*4c20*/  STS.128 [R39+0x800], R48 ;  /* 0x0008003027007388 */ /* 0x0007e20000000c00 */
[----:B------:R-:W-:-:S02]  /*4c30*/  IMAD.MOV.U32 R18, RZ, RZ, R15 ;  /* 0x000000ffff127224 */ /* 0x000fc400078e000f */
[----:B------:R-:W-:Y:S02]  /*4c40*/  IMAD.MOV.U32 R52, RZ, RZ, R20 ;  /* 0x000000ffff347224 */ /* 0x000fe400078e0014 */
[----:B------:R-:W-:Y:S01]  /*4c50*/  IMAD.MOV.U32 R53, RZ, RZ, R24 ;  /* 0x000000ffff357224 */ /* 0x000fe200078e0018 */
[----:B------:R4:W-:Y:S01]  /*4c60*/  STS.128 [R39+0xc00], R16 ;  /* 0x000c001027007388 */ /* 0x0009e20000000c00 */
[----:B------:R-:W-:Y:S02]  /*4c70*/  IMAD.MOV.U32 R54, RZ, RZ, R28 ;  /* 0x000000ffff367224 */ /* 0x000fe400078e001c */
[----:B------:R-:W-:Y:S01]  /*4c80*/  IMAD.MOV.U32 R55, RZ, RZ, R32 ;  /* 0x000000ffff377224 */ /* 0x000fe200078e0020 */
[----:B------:R-:W-:Y:S01]  /*4c90*/  BAR.SYNC.DEFER_BLOCKING 0x0 ;  /* 0x0000000000007b1d */ /* 0x000fe20000010000 */
[----:B------:R-:W-:Y:S01]  /*4ca0*/  IMAD.MOV.U32 R56, RZ, RZ, R21 ;  /* 0x000000ffff387224 */ /* 0x000fe200078e0015 */
[C---:B------:R-:W-:Y:S01]  /*4cb0*/  LOP3.LUT R21, R2.reuse, R37, RZ, 0xfc, !PT ;  /* 0x0000002502157212 */ /* 0x040fe200078efcff */
[----:B------:R-:W-:Y:S01]  /*4cc0*/  IMAD.MOV.U32 R57, RZ, RZ, R25 ;  /* 0x000000ffff397224 */ /* 0x000fe200078e0019 */
[C---:B------:R-:W-:Y:S01]  /*4cd0*/  LOP3.LUT R25, R2.reuse, 0x4, R37, 0xfe, !PT ;  /* 0x0000000402197812 */ /* 0x040fe200078efe25 */
[----:B------:R-:W-:Y:S01]  /*4ce0*/  IMAD.MOV.U32 R58, RZ, RZ, R29 ;  /* 0x000000ffff3a7224 */ /* 0x000fe200078e001d */
[----:B------:R-:W-:Y:S01]  /*4cf0*/  ISETP.LT.AND P2, PT, R21, UR11, !P0 ;  /* 0x0000000b15007c0c */ /* 0x000fe2000c741270 */
[----:B------:R-:W-:Y:S01]  /*4d00*/  IMAD.MOV.U32 R59, RZ, RZ, R33 ;  /* 0x000000ffff3b7224 */ /* 0x000fe200078e0021 */
[----:B------:R-:W-:Y:S01]  /*4d10*/  ISETP.LT.AND P3, PT, R25, UR11, !P0 ;  /* 0x0000000b19007c0c */ /* 0x000fe2000c761270 */
[----:B---3--:R-:W-:Y:S01]  /*4d20*/  IMAD.MOV.U32 R48, RZ, RZ, R23 ;  /* 0x000000ffff307224 */ /* 0x008fe200078e0017 */
[C---:B------:R-:W-:Y:S01]  /*4d30*/  LOP3.LUT R45, R2.reuse, 0x1c, R37, 0xfe, !PT ;  /* 0x0000001c022d7812 */ /* 0x040fe200078efe25 */
[----:B------:R-:W-:Y:S01]  /*4d40*/  IMAD.MOV.U32 R49, RZ, RZ, R27 ;  /* 0x000000ffff317224 */ /* 0x000fe200078e001b */
[C-C-:B------:R-:W-:Y:S01]  /*4d50*/  LOP3.LUT R27, R2.reuse, 0x8, R37.reuse, 0xfe, !PT ;  /* 0x00000008021b7812 */ /* 0x140fe200078efe25 */
[----:B----4-:R-:W-:Y:S01]  /*4d60*/  IMAD.MOV.U32 R16, RZ, RZ, R22 ;  /* 0x000000ffff107224 */ /* 0x010fe200078e0016 */
[C-C-:B------:R-:W-:Y:S01]  /*4d70*/  LOP3.LUT R47, R2.reuse, 0x18, R37.reuse, 0xfe, !PT ;  /* 0x00000018022f7812 */ /* 0x140fe200078efe25 */
[----:B------:R-:W-:Y:S01]  /*4d80*/  IMAD.MOV.U32 R17, RZ, RZ, R26 ;  /* 0x000000ffff117224 */ /* 0x000fe200078e001a */
[----:B------:R-:W-:Y:S01]  /*4d90*/  ISETP.LT.AND P4, PT, R27, UR11, !P0 ;  /* 0x0000000b1b007c0c */ /* 0x000fe2000c781270 */
[----:B------:R-:W-:Y:S01]  /*4da0*/  IMAD.MOV.U32 R18, RZ, RZ, R30 ;  /* 0x000000ffff127224 */ /* 0x000fe200078e001e */
[----:B------:R-:W-:Y:S01]  /*4db0*/  LOP3.LUT R26, R21, 0x78, RZ, 0xfc, !PT ;  /* 0x00000078151a7812 */ /* 0x000fe200078efcff */
[----:B------:R-:W-:Y:S01]  /*4dc0*/  IMAD.MOV.U32 R19, RZ, RZ, R34 ;  /* 0x000000ffff137224 */ /* 0x000fe200078e0022 */
[C---:B------:R-:W-:Y:S01]  /*4dd0*/  LOP3.LUT R33, R2.reuse, 0x14, R37, 0xfe, !PT ;  /* 0x0000001402217812 */ /* 0x040fe200078efe25 */
[----:B------:R-:W-:Y:S01]  /*4de0*/  IMAD.MOV.U32 R50, RZ, RZ, R31 ;  /* 0x000000ffff327224 */ /* 0x000fe200078e001f */
[C---:B------:R-:W-:Y:S01]  /*4df0*/  LOP3.LUT R31, R2.reuse, 0x10, R37, 0xfe, !PT ;  /* 0x00000010021f7812 */ /* 0x040fe200078efe25 */
[----:B------:R-:W-:Y:S01]  /*4e00*/  IMAD.MOV.U32 R51, RZ, RZ, R35 ;  /* 0x000000ffff337224 */ /* 0x000fe200078e0023 */
[----:B------:R-:W3:Y:S01]  /*4e10*/  LDS.128 R40, [R36] ;  /* 0x0000000024287984 */ /* 0x000ee20000000c00 */
[----:B-1----:R-:W-:Y:S01]  /*4e20*/  IMAD R3, R3, UR4, RZ ;  /* 0x0000000403037c24 */ /* 0x002fe2000f8e02ff */
[----:B------:R-:W-:Y:S01]  /*4e30*/  LOP3.LUT R37, R2, 0xc, R37, 0xfe, !PT ;  /* 0x0000000c02257812 */ /* 0x000fe200078efe25 */
[-C--:B--2---:R-:W-:Y:S01]  /*4e40*/  IMAD R35, R21, R0.reuse, RZ ;  /* 0x0000000015237224 */ /* 0x084fe200078e02ff */
[----:B------:R-:W-:Y:S01]  /*4e50*/  LDS.128 R12, [R36+0x1000] ;  /* 0x00100000240c7984 */ /* 0x000fe20000000c00 */
[-C--:B------:R-:W-:Y:S01]  /*4e60*/  IMAD R25, R25, R0.reuse, RZ ;  /* 0x0000000019197224 */ /* 0x080fe200078e02ff */
[----:B------:R-:W-:Y:S01]  /*4e70*/  LEA R20, P1, R3, UR8, 0x2 ;  /* 0x0000000803147c11 */ /* 0x000fe2000f8210ff */
[-C--:B------:R-:W-:Y:S01]  /*4e80*/  IMAD R27, R27, R0.reuse, RZ ;  /* 0x000000001b1b7224 */ /* 0x080fe200078e02ff */
[----:B------:R-:W-:Y:S01]  /*4e90*/  LDS.128 R8, [R36+0x2000] ;  /* 0x0020000024087984 */ /* 0x000fe20000000c00 */
[----:B------:R-:W-:Y:S01]  /*4ea0*/  IMAD R2, R37, R0, RZ ;  /* 0x0000000025027224 */ /* 0x000fe200078e02ff */
[----:B------:R-:W-:-:S02]  /*4eb0*/  LEA.HI.X.SX32 R3, R3, UR9, 0x2, P1 ;  /* 0x0000000903037c11 */ /* 0x000fc400088f16ff */
[----:B------:R-:W-:Y:S01]  /*4ec0*/  LDS.128 R4, [R36+0x3000] ;  /* 0x0030000024047984 */ /* 0x000fe20000000c00 */
[----:B------:R-:W-:Y:S01]  /*4ed0*/  BAR.SYNC.DEFER_BLOCKING 0x0 ;  /* 0x0000000000007b1d */ /* 0x000fe20000010000 */
[-C--:B------:R-:W-:Y:S02]  /*4ee0*/  LEA R22, P1, R35, R20.reuse, 0x2 ;  /* 0x0000001423167211 */ /* 0x080fe400078210ff */
[-C--:B------:R-:W-:Y:S02]  /*4ef0*/  LEA R24, P5, R25, R20.reuse, 0x2 ;  /* 0x0000001419187211 */ /* 0x080fe400078a10ff */
[----:B------:R-:W-:Y:S01]  /*4f00*/  LEA.HI.X.SX32 R23, R35, R3, 0x2, P1 ;  /* 0x0000000323177211 */ /* 0x000fe200008f16ff */
[----:B------:R-:W-:Y:S01]  /*4f10*/  IMAD R35, R0, 0x20, R35 ;  /* 0x0000002000237824 */ /* 0x000fe200078e0223 */
[----:B------:R-:W-:Y:S02]  /*4f20*/  ISETP.LT.AND P1, PT, R26, UR11, !P0 ;  /* 0x0000000b1a007c0c */ /* 0x000fe4000c721270 */
[----:B------:R-:W-:-:S02]  /*4f30*/  LEA R26, P6, R27, R20, 0x2 ;  /* 0x000000141b1a7211 */ /* 0x000fc400078c10ff */
[-C--:B------:R-:W-:Y:S02]  /*4f40*/  LEA.HI.X.SX32 R25, R25, R3.reuse, 0x2, P5 ;  /* 0x0000000319197211 */ /* 0x080fe400028f16ff */
[----:B------:R-:W-:Y:S02]  /*4f50*/  LEA.HI.X.SX32 R27, R27, R3, 0x2, P6 ;  /* 0x000000031b1b7211 */ /* 0x000fe400030f16ff */
[----:B------:R-:W-:Y:S02]  /*4f60*/  ISETP.LT.AND P6, PT, R33, UR11, !P0 ;  /* 0x0000000b21007c0c */ /* 0x000fe4000c7c1270 */
[----:B------:R-:W-:Y:S01]  /*4f70*/  LOP3.LUT R32, R21, 0x24, RZ, 0xfc, !PT ;  /* 0x0000002415207812 */ /* 0x000fe200078efcff */
[----:B------:R-:W-:Y:S04]  /*4f80*/  STS.128 [R39], R52 ;  /* 0x0000003427007388 */ /* 0x000fe80000000c00 */
[----:B------:R-:W-:Y:S04]  /*4f90*/  STS.128 [R39+0x400], R56 ;  /* 0x0004003827007388 */ /* 0x000fe80000000c00 */
[----:B------:R-:W-:Y:S04]  /*4fa0*/  STS.128 [R39+0x800], R16 ;  /* 0x0008001027007388 */ /* 0x000fe80000000c00 */
[----:B------:R-:W-:Y:S01]  /*4fb0*/  STS.128 [R39+0xc00], R48 ;  /* 0x000c003027007388 */ /* 0x000fe20000000c00 */
[----:B------:R-:W-:Y:S06]  /*4fc0*/  BAR.SYNC.DEFER_BLOCKING 0x0 ;  /* 0x0000000000007b1d */ /* 0x000fec0000010000 */
[----:B------:R-:W1:Y:S04]  /*4fd0*/  LDS.128 R16, [R36] ;  /* 0x0000000024107984 */ /* 0x000e680000000c00 */
[----:B---3--:R2:W-:Y:S01]  /*4fe0*/  @P2 STG.E desc[UR22][R22.64], R40 ;  /* 0x0000002816002986 */ /* 0x0085e2000c101916 */
[----:B------:R-:W-:Y:S01]  /*4ff0*/  ISETP.LT.AND P2, PT, R37, UR11, !P0 ;  /* 0x0000000b25007c0c */ /* 0x000fe2000c741270 */
[----:B------:R-:W-:-:S02]  /*5000*/  IMAD R37, R0, 0x4, R35 ;  /* 0x0000000400257824 */ /* 0x000fc400078e0223 */
[----:B------:R3:W-:Y:S01]  /*5010*/  @P3 STG.E desc[UR22][R24.64], R41 ;  /* 0x0000002918003986 */ /* 0x0007e2000c101916 */
[C---:B------:R-:W-:Y:S01]  /*5020*/  ISETP.LT.AND P3, PT, R31.reuse, UR11, !P0 ;  /* 0x0000000b1f007c0c */ /* 0x040fe2000c761270 */
[----:B------:R-:W-:Y:S02]  /*5030*/  IMAD R31, R31, R0, RZ ;  /* 0x000000001f1f7224 */ /* 0x000fe400078e02ff */
[----:B------:R-:W-:Y:S01]  /*5040*/  @P4 STG.E desc[UR22][R26.64], R42 ;  /* 0x0000002a1a004986 */ /* 0x000fe2000c101916 */
[CC--:B------:R-:W-:Y:S02]  /*5050*/  LEA R28, P4, R2.reuse, R20.reuse, 0x2 ;  /* 0x00000014021c7211 */ /* 0x0c0fe400078810ff */
[----:B--2---:R-:W-:Y:S02]  /*5060*/  LEA R22, P5, R31, R20, 0x2 ;  /* 0x000000141f167211 */ /* 0x004fe400078a10ff */
[-C--:B------:R-:W-:Y:S01]  /*5070*/  LEA.HI.X.SX32 R29, R2, R3.reuse, 0x2, P4 ;  /* 0x00000003021d7211 */ /* 0x080fe200020f16ff */
[-C--:B------:R-:W-:Y:S01]  /*5080*/  IMAD R2, R33, R0.reuse, RZ ;  /* 0x0000000021027224 */ /* 0x080fe200078e02ff */
[----:B------:R-:W-:Y:S01]  /*5090*/  LEA.HI.X.SX32 R23, R31, R3, 0x2, P5 ;  /* 0x000000031f177211 */ /* 0x000fe200028f16ff */
[----:B------:R-:W-:Y:S01]  /*50a0*/  IMAD R33, R47, R0, RZ ;  /* 0x000000002f217224 */ /* 0x000fe200078e02ff */
[----:B---3--:R-:W-:Y:S01]  /*50b0*/  LOP3.LUT R24, R21, 0x20, RZ, 0xfc, !PT ;  /* 0x0000002015187812 */ /* 0x008fe200078efcff */
[----:B------:R2:W-:Y:S01]  /*50c0*/  @P2 STG.E desc[UR22][R28.64], R43 ;  /* 0x0000002b1c002986 */ /* 0x0005e2000c101916 */
[----:B------:R-:W-:-:S02]  /*50d0*/  LEA R30, P4, R2, R20, 0x2 ;  /* 0x00000014021e7211 */ /* 0x000fc400078810ff */
[----:B------:R-:W-:Y:S02]  /*50e0*/  ISETP.LT.AND P2, PT, R32, UR11, !P0 ;  /* 0x0000000b20007c0c */ /* 0x000fe4000c741270 */
[----:B------:R-:W-:Y:S02]  /*50f0*/  LEA R32, P5, R33, R20, 0x2 ;  /* 0x0000001421207211 */ /* 0x000fe400078a10ff */
[-C--:B------:R-:W-:Y:S01]  /*5100*/  LEA.HI.X.SX32 R31, R2, R3.reuse, 0x2, P4 ;  /* 0x00000003021f7211 */ /* 0x080fe200020f16ff */
[----:B------:R-:W-:Y:S01]  /*5110*/  IMAD R2, R45, R0, RZ ;  /* 0x000000002d027224 */ /* 0x000fe200078e02ff */
[----:B------:R-:W-:Y:S02]  /*5120*/  ISETP.LT.AND P4, PT, R47, UR11, !P0 ;  /* 0x0000000b2f007c0c */ /* 0x000fe4000c781270 */
[----:B------:R-:W-:Y:S02]  /*5130*/  LEA.HI.X.SX32 R33, R33, R3, 0x2, P5 ;  /* 0x0000000321217211 */ /* 0x000fe400028f16ff */
[----:B------:R-:W-:Y:S01]  /*5140*/  ISETP.LT.AND P5, PT, R45, UR11, !P0 ;  /* 0x0000000b2d007c0c */ /* 0x000fe2000c7a1270 */
[----:B-1----:R1:W-:Y:S01]  /*5150*/  @P3 STG.E desc[UR22][R22.64], R16 ;  /* 0x0000001016003986 */ /* 0x0023e2000c101916 */
[----:B--2---:R-:W-:-:S03]  /*5160*/  LEA R28, P3, R2, R20, 0x2 ;  /* 0x00000014021c7211 */ /* 0x004fc600078610ff */
[----:B------:R-:W-:Y:S01]  /*5170*/  @P6 STG.E desc[UR22][R30.64], R17 ;  /* 0x000000111e006986 */ /* 0x000fe2000c101916 */
[----:B------:R-:W-:Y:S02]  /*5180*/  LEA.HI.X.SX32 R29, R2, R3, 0x2, P3 ;  /* 0x00000003021d7211 */ /* 0x000fe400018f16ff */
[----:B------:R-:W-:Y:S01]  /*5190*/  ISETP.LT.AND P3, PT, R24, UR11, !P0 ;  /* 0x0000000b18007c0c */ /* 0x000fe2000c761270 */
[----:B------:R-:W-:Y:S01]  /*51a0*/  @P4 STG.E desc[UR22][R32.64], R18 ;  /* 0x0000001220004986 */ /* 0x000fe2000c101916 */
[----:B------:R-:W-:-:S03]  /*51b0*/  LOP3.LUT R2, R21, 0x2c, RZ, 0xfc, !PT ;  /* 0x0000002c15027812 */ /* 0x000fc600078efcff */
[----:B------:R-:W2:Y:S01]  /*51c0*/  LDS.128 R24, [R36+0x1000] ;  /* 0x0010000024187984 */ /* 0x000ea20000000c00 */
[-C--:B-1----:R-:W-:Y:S02]  /*51d0*/  LEA R22, P4, R35, R20.reuse, 0x2 ;  /* 0x0000001423167211 */ /* 0x082fe400078810ff */
[----:B------:R-:W-:Y:S01]  /*51e0*/  LOP3.LUT R16, R21, 0x28, RZ, 0xfc, !PT ;  /* 0x0000002815107812 */ /* 0x000fe200078efcff */
[----:B------:R1:W-:Y:S01]  /*51f0*/  @P5 STG.E desc[UR22][R28.64], R19 ;  /* 0x000000131c005986 */ /* 0x0003e2000c101916 */
[----:B------:R-:W-:Y:S02]  /*5200*/  LEA R34, P5, R37, R20, 0x2 ;  /* 0x0000001425227211 */ /* 0x000fe400078a10ff */
[-C--:B------:R-:W-:Y:S02]  /*5210*/  LEA.HI.X.SX32 R23, R35, R3.reuse, 0x2, P4 ;  /* 0x0000000323177211 */ /* 0x080fe400020f16ff */
[----:B------:R-:W-:Y:S01]  /*5220*/  LEA.HI.X.SX32 R35, R37, R3, 0x2, P5 ;  /* 0x0000000325237211 */ /* 0x000fe200028f16ff */
[----:B------:R-:W-:Y:S01]  /*5230*/  IMAD R37, R0, 0x4, R37 ;  /* 0x0000000400257824 */ /* 0x000fe200078e0225 */
[----:B------:R-:W-:Y:S01]  /*5240*/  ISETP.LT.AND P5, PT, R16, UR11, !P0 ;  /* 0x0000000b10007c0c */ /* 0x000fe2000c7a1270 */
[----:B------:R3:W-:Y:S01]  /*5250*/  @P3 STG.E desc[UR22][R22.64], R12 ;  /* 0x0000000c16003986 */ /* 0x0007e2000c101916 */
[----:B------:R-:W-:-:S02]  /*5260*/  ISETP.LT.AND P4, PT, R2, UR11, !P0 ;  /* 0x0000000b02007c0c */ /* 0x000fc4000c781270 */
[----:B------:R-:W-:Y:S01]  /*5270*/  LOP3.LUT R2, R21, 0x34, RZ, 0xfc, !PT ;  /* 0x0000003415027812 */ /* 0x000fe200078efcff */
[C---:B-1----:R-:W-:Y:S01]  /*5280*/  IMAD R19, R0.reuse, 0x4, R37 ;  /* 0x0000000400137824 */ /* 0x042fe200078e0225 */
[----:B------:R1:W-:Y:S01]  /*5290*/  @P2 STG.E desc[UR22][R34.64], R13 ;  /* 0x0000000d22002986 */ /* 0x0003e2000c101916 */
[-C--:B------:R-:W-:Y:S02]  /*52a0*/  LEA R16, P2, R37, R20.reuse, 0x2 ;  /* 0x0000001425107211 */ /* 0x080fe400078410ff */
[C---:B------:R-:W-:Y:S01]  /*52b0*/  IMAD R29, R0.reuse, 0x4, R19 ;  /* 0x00000004001d7824 */ /* 0x040fe200078e0213 */
[----:B------:R-:W-:Y:S02]  /*52c0*/  LEA R18, P3, R19, R20, 0x2 ;  /* 0x0000001413127211 */ /* 0x000fe400078610ff */
[----:B------:R-:W-:Y:S01]  /*52d0*/  LEA.HI.X.SX32 R17, R37, R3, 0x2, P2 ;  /* 0x0000000325117211 */ /* 0x000fe200010f16ff */
[----:B------:R-:W-:Y:S01]  /*52e0*/  IMAD R31, R0, 0x4, R29 ;  /* 0x00000004001f7824 */ /* 0x000fe200078e021d */
[----:B------:R-:W-:-:S02]  /*52f0*/  LOP3.LUT R28, R21, 0x30, RZ, 0xfc, !PT ;  /* 0x00000030151c7812 */ /* 0x000fc400078efcff */
[-C--:B------:R-:W-:Y:S01]  /*5300*/  LEA.HI.X.SX32 R19, R19, R3.reuse, 0x2, P3 ;  /* 0x0000000313137211 */ /* 0x080fe200018f16ff */
[----:B------:R-:W-:Y:S01]  /*5310*/  @P5 STG.E desc[UR22][R16.64], R14 ;  /* 0x0000000e10005986 */ /* 0x000fe2000c101916 */
[----:B------:R-:W-:Y:S02]  /*5320*/  ISETP.LT.AND P3, PT, R28, UR11, !P0 ;  /* 0x0000000b1c007c0c */ /* 0x000fe4000c761270 */
[-C--:B---3--:R-:W-:Y:S01]  /*5330*/  LEA R22, P5, R31, R20.reuse, 0x2 ;  /* 0x000000141f167211 */ /* 0x088fe200078a10ff */
[----:B------:R3:W-:Y:S01]  /*5340*/  @P4 STG.E desc[UR22][R18.64], R15 ;  /* 0x0000000f12004986 */ /* 0x0007e2000c101916 */
[----:B------:R-:W-:Y:S02]  /*5350*/  ISETP.LT.AND P2, PT, R2, UR11, !P0 ;  /* 0x0000000b02007c0c */ /* 0x000fe4000c741270 */
[----:B------:R-:W-:Y:S02]  /*5360*/  LEA R12, P4, R29, R20, 0x2 ;  /* 0x000000141d0c7211 */ /* 0x000fe400078810ff */
[-C--:B------:R-:W-:Y:S01]  /*5370*/  LEA.HI.X.SX32 R23, R31, R3.reuse, 0x2, P5 ;  /* 0x000000031f177211 */ /* 0x080fe200028f16ff */
[----:B------:R-:W-:Y:S01]  /*5380*/  IMAD R31, R0, 0x4, R31 ;  /* 0x00000004001f7824 */ /* 0x000fe200078e021f */
[----:B-1----:R-:W-:-:S02]  /*5390*/  LEA.HI.X.SX32 R13, R29, R3, 0x2, P4 ;  /* 0x000000031d0d7211 */ /* 0x002fc400020f16ff */
[C---:B------:R-:W-:Y:S02]  /*53a0*/  LOP3.LUT R28, R21.reuse, 0x38, RZ, 0xfc, !PT ;  /* 0x00000038151c7812 */ /* 0x040fe400078efcff */
[C---:B------:R-:W-:Y:S01]  /*53b0*/  LOP3.LUT R2, R21.reuse, 0x3c, RZ, 0xfc, !PT ;  /* 0x0000003c15027812 */ /* 0x040fe200078efcff */
[----:B---3--:R-:W-:Y:S01]  /*53c0*/  IMAD R15, R0, 0x4, R31 ;  /* 0x00000004000f7824 */ /* 0x008fe200078e021f */
[----:B------:R-:W-:Y:S01]  /*53d0*/  ISETP.LT.AND P5, PT, R28, UR11, !P0 ;  /* 0x0000000b1c007c0c */ /* 0x000fe2000c7a1270 */
[----:B--2---:R1:W-:Y:S01]  /*53e0*/  @P3 STG.E desc[UR22][R12.64], R24 ;  /* 0x000000180c003986 */ /* 0x0043e2000c101916 */
[----:B------:R-:W-:Y:S01]  /*53f0*/  LOP3.LUT R14, R21, 0x40, RZ, 0xfc, !PT ;  /* 0x00000040150e7812 */ /* 0x000fe200078efcff */
[----:B------:R-:W-:Y:S01]  /*5400*/  IMAD R29, R0, 0x4, R15 ;  /* 0x00000004001d7824 */ /* 0x000fe200078e020f */
[----:B------:R-:W-:Y:S01]  /*5410*/  LEA R18, P3, R15, R20, 0x2 ;  /* 0x000000140f127211 */ /* 0x000fe200078610ff */
[----:B------:R2:W-:Y:S01]  /*5420*/  @P2 STG.E desc[UR22][R22.64], R25 ;  /* 0x0000001916002986 */ /* 0x0005e2000c101916 */
[----:B------:R-:W-:-:S02]  /*5430*/  ISETP.LT.AND P4, PT, R2, UR11, !P0 ;  /* 0x0000000b02007c0c */ /* 0x000fc4000c781270 */
[----:B------:R-:W-:Y:S02]  /*5440*/  LEA R16, P2, R31, R20, 0x2 ;  /* 0x000000141f107211 */ /* 0x000fe400078410ff */
[-C--:B------:R-:W-:Y:S02]  /*5450*/  LEA.HI.X.SX32 R19, R15, R3.reuse, 0x2, P3 ;  /* 0x000000030f137211 */ /* 0x080fe400018f16ff */
[----:B------:R-:W-:Y:S02]  /*5460*/  ISETP.LT.AND P3, PT, R14, UR11, !P0 ;  /* 0x0000000b0e007c0c */ /* 0x000fe4000c761270 */
[----:B------:R-:W3:Y:S01]  /*5470*/  LDS.128 R12, [R36+0x2000] ;  /* 0x00200000240c7984 */ /* 0x000ee20000000c00 */
[----:B------:R-:W-:Y:S01]  /*5480*/  LEA.HI.X.SX32 R17, R31, R3, 0x2, P2 ;  /* 0x000000031f117211 */ /* 0x000fe200010f16ff */
[----:B------:R-:W-:Y:S01]  /*5490*/  IMAD R31, R0, 0x4, R29 ;  /* 0x00000004001f7824 */ /* 0x000fe200078e021d */
[C---:B------:R-:W-:Y:S01]  /*54a0*/  LOP3.LUT R2, R21.reuse, 0x44, RZ, 0xfc, !PT ;  /* 0x0000004415027812 */ /* 0x040fe200078efcff */
[----:B------:R-:W4:Y:S01]  /*54b0*/  LDS.128 R36, [R36+0x3000] ;  /* 0x0030000024247984 */ /* 0x000f220000000c00 */
[----:B------:R-:W-:-:S02]  /*54c0*/  LOP3.LUT R28, R21, 0x48, RZ, 0xfc, !PT ;  /* 0x00000048151c7812 */ /* 0x000fc400078efcff */
[----:B------:R-:W-:Y:S01]  /*54d0*/  ISETP.LT.AND P2, PT, R2, UR11, !P0 ;  /* 0x0000000b02007c0c */ /* 0x000fe2000c741270 */
[----:B------:R5:W-:Y:S01]  /*54e0*/  @P5 STG.E desc[UR22][R16.64], R26 ;  /* 0x0000001a10005986 */ /* 0x000be2000c101916 */
[-C--:B-1----:R-:W-:Y:S02]  /*54f0*/  LEA R24, P5, R31, R20.reuse, 0x2 ;  /* 0x000000141f187211 */ /* 0x082fe400078a10ff */
[----:B------:R-:W-:Y:S01]  /*5500*/  LOP3.LUT R2, R21, 0x4c, RZ, 0xfc, !PT ;  /* 0x0000004c15027812 */ /* 0x000fe200078efcff */
[----:B------:R1:W-:Y:S01]  /*5510*/  @P4 STG.E desc[UR22][R18.64], R27 ;  /* 0x0000001b12004986 */ /* 0x0003e2000c101916 */
[----:B--2---:R-:W-:Y:S02]  /*5520*/  LEA R22, P4, R29, R20, 0x2 ;  /* 0x000000141d167211 */ /* 0x004fe400078810ff */
[-C--:B------:R-:W-:Y:S01]  /*5530*/  LEA.HI.X.SX32 R25, R31, R3.reuse, 0x2, P5 ;  /* 0x000000031f197211 */ /* 0x080fe200028f16ff */
[----:B------:R-:W-:Y:S01]  /*5540*/  IMAD R31, R0, 0x4, R31 ;  /* 0x00000004001f7824 */ /* 0x000fe200078e021f */
[----:B------:R-:W-:-:S02]  /*5550*/  LEA.HI.X.SX32 R23, R29, R3, 0x2, P4 ;  /* 0x000000031d177211 */ /* 0x000fc400020f16ff */
[----:B------:R-:W-:Y:S02]  /*5560*/  ISETP.LT.AND P5, PT, R28, UR11, !P0 ;  /* 0x0000000b1c007c0c */ /* 0x000fe4000c7a1270 */
[----:B------:R-:W-:Y:S01]  /*5570*/  ISETP.LT.AND P4, PT, R2, UR11, !P0 ;  /* 0x0000000b02007c0c */ /* 0x000fe2000c781270 */
[----:B------:R-:W-:Y:S01]  /*5580*/  @P3 STG.E desc[UR22][R22.64], R8 ;  /* 0x0000000816003986 */ /* 0x000fe2000c101916 */
[C---:B-----5:R-:W-:Y:S01]  /*5590*/  LOP3.LUT R26, R21.reuse, 0x50, RZ, 0xfc, !PT ;  /* 0x00000050151a7812 */ /* 0x060fe200078efcff */
[C---:B-1----:R-:W-:Y:S01]  /*55a0*/  IMAD R19, R0.reuse, 0x4, R31 ;  /* 0x0000000400137824 */ /* 0x042fe200078e021f */
[----:B------:R-:W-:Y:S01]  /*55b0*/  LOP3.LUT R2, R21, 0x54, RZ, 0xfc, !PT ;  /* 0x0000005415027812 */ /* 0x000fe200078efcff */
[----:B------:R1:W-:Y:S01]  /*55c0*/  @P2 STG.E desc[UR22][R24.64], R9 ;  /* 0x0000000918002986 */ /* 0x0003e2000c101916 */
[-C--:B------:R-:W-:Y:S01]  /*55d0*/  LEA R16, P2, R31, R20.reuse, 0x2 ;  /* 0x000000141f107211 */ /* 0x080fe200078410ff */
[----:B------:R-:W-:Y:S01]  /*55e0*/  IMAD R27, R0, 0x4, R19 ;  /* 0x00000004001b7824 */ /* 0x000fe200078e0213 */
[----:B------:R-:W-:-:S02]  /*55f0*/  LEA R18, P3, R19, R20, 0x2 ;  /* 0x0000001413127211 */ /* 0x000fc400078610ff */
[-C--:B------:R-:W-:Y:S02]  /*5600*/  LEA.HI.X.SX32 R17, R31, R3.reuse, 0x2, P2 ;  /* 0x000000031f117211 */ /* 0x080fe400010f16ff */
[----:B------:R-:W-:Y:S02]  /*5610*/  LEA.HI.X.SX32 R19, R19, R3, 0x2, P3 ;  /* 0x0000000313137211 */ /* 0x000fe400018f16ff */
[----:B------:R-:W-:Y:S01]  /*5620*/  ISETP.LT.AND P3, PT, R26, UR11, !P0 ;  /* 0x0000000b1a007c0c */ /* 0x000fe2000c761270 */
[----:B------:R-:W-:Y:S01]  /*5630*/  @P5 STG.E desc[UR22][R16.64], R10 ;  /* 0x0000000a10005986 */ /* 0x000fe2000c101916 */
[----:B------:R-:W-:Y:S01]  /*5640*/  ISETP.LT.AND P2, PT, R2, UR11, !P0 ;  /* 0x0000000b02007c0c */ /* 0x000fe2000c741270 */
[----:B-1----:R-:W-:Y:S01]  /*5650*/  IMAD R25, R0, 0x4, R27 ;  /* 0x0000000400197824 */ /* 0x002fe200078e021b */
[----:B------:R-:W-:Y:S01]  /*5660*/  LOP3.LUT R24, R21, 0x58, RZ, 0xfc, !PT ;  /* 0x0000005815187812 */ /* 0x000fe200078efcff */
[----:B------:R1:W-:Y:S01]  /*5670*/  @P4 STG.E desc[UR22][R18.64], R11 ;  /* 0x0000000b12004986 */ /* 0x0003e2000c101916 */
[----:B------:R-:W-:-:S02]  /*5680*/  LEA R8, P4, R27, R20, 0x2 ;  /* 0x000000141b087211 */ /* 0x000fc400078810ff */
[-C--:B------:R-:W-:Y:S02]  /*5690*/  LEA R22, P5, R25, R20.reuse, 0x2 ;  /* 0x0000001419167211 */ /* 0x080fe400078a10ff */
[-C--:B------:R-:W-:Y:S02]  /*56a0*/  LEA.HI.X.SX32 R9, R27, R3.reuse, 0x2, P4 ;  /* 0x000000031b097211 */ /* 0x080fe400020f16ff */
[----:B------:R-:W-:Y:S01]  /*56b0*/  LEA.HI.X.SX32 R23, R25, R3, 0x2, P5 ;  /* 0x0000000319177211 */ /* 0x000fe200028f16ff */
[----:B------:R-:W-:Y:S01]  /*56c0*/  IMAD R25, R0, 0x4, R25 ;  /* 0x0000000400197824 */ /* 0x000fe200078e0219 */
[C---:B------:R-:W-:Y:S01]  /*56d0*/  LOP3.LUT R2, R21.reuse, 0x5c, RZ, 0xfc, !PT ;  /* 0x0000005c15027812 */ /* 0x040fe200078efcff */
[----:B---3--:R-:W-:Y:S01]  /*56e0*/  @P3 STG.E desc[UR22][R8.64], R12 ;  /* 0x0000000c08003986 */ /* 0x008fe2000c101916 */
[----:B------:R-:W-:Y:S01]  /*56f0*/  ISETP.LT.AND P5, PT, R24, UR11, !P0 ;  /* 0x0000000b18007c0c */ /* 0x000fe2000c7a1270 */
[----:B-1----:R-:W-:Y:S01]  /*5700*/  IMAD R19, R0, 0x4, R25 ;  /* 0x0000000400137824 */ /* 0x002fe200078e0219 */
[----:B------:R-:W-:Y:S01]  /*5710*/  LOP3.LUT R17, R21, 0x64, RZ, 0xfc, !PT ;  /* 0x0000006415117812 */ /* 0x000fe200078efcff */
[----:B------:R1:W-:Y:S01]  /*5720*/  @P2 STG.E desc[UR22][R22.64], R13 ;  /* 0x0000000d16002986 */ /* 0x0003e2000c101916 */
[----:B------:R-:W-:-:S02]  /*5730*/  LEA R10, P2, R25, R20, 0x2 ;  /* 0x00000014190a7211 */ /* 0x000fc400078410ff */
[----:B------:R-:W-:Y:S02]  /*5740*/  ISETP.LT.AND P4, PT, R2, UR11, !P0 ;  /* 0x0000000b02007c0c */ /* 0x000fe4000c781270 */
[----:B------:R-:W-:Y:S02]  /*5750*/  LEA R16, P6, R19, R20, 0x2 ;  /* 0x0000001413107211 */ /* 0x000fe400078c10ff */
[----:B------:R-:W-:Y:S02]  /*5760*/  LOP3.LUT R2, R21, 0x70, RZ, 0xfc, !PT ;  /* 0x0000007015027812 */ /* 0x000fe400078efcff */
[-C--:B------:R-:W-:Y:S02]  /*5770*/  LEA.HI.X.SX32 R11, R25, R3.reuse, 0x2, P2 ;  /* 0x00000003190b7211 */ /* 0x080fe400010f16ff */
[----:B------:R-:W-:Y:S02]  /*5780*/  ISETP.LT.AND P2, PT, R17, UR11, !P0 ;  /* 0x0000000b11007c0c */ /* 0x000fe4000c741270 */
[----:B------:R-:W-:Y:S01]  /*5790*/  LEA.HI.X.SX32 R17, R19, R3, 0x2, P6 ;  /* 0x0000000313117211 */ /* 0x000fe200030f16ff */
[----:B------:R-:W-:Y:S01]  /*57a0*/  IMAD R19, R0, 0x4, R19 ;  /* 0x0000000400137824 */ /* 0x000fe200078e0213 */
[----:B------:R-:W-:Y:S01]  /*57b0*/  ISETP.LT.AND P3, PT, R2, UR11, !P0 ;  /* 0x0000000b02007c0c */ /* 0x000fe2000c761270 */
[----:B------:R2:W-:Y:S01]  /*57c0*/  @P5 STG.E desc[UR22][R10.64], R14 ;  /* 0x0000000e0a005986 */ /* 0x0005e2000c101916 */
[----:B------:R-:W-:Y:S01]  /*57d0*/  LOP3.LUT R2, R21, 0x60, RZ, 0xfc, !PT ;  /* 0x0000006015027812 */ /* 0x000fe200078efcff */
[----:B-1----:R-:W-:-:S02]  /*57e0*/  IMAD R13, R0, 0x4, R19 ;  /* 0x00000004000d7824 */ /* 0x002fc400078e0213 */
[----:B------:R1:W-:Y:S01]  /*57f0*/  @P4 STG.E desc[UR22][R16.64], R15 ;  /* 0x0000000f10004986 */ /* 0x0003e2000c101916 */
[----:B------:R-:W-:Y:S02]  /*5800*/  ISETP.LT.AND P5, PT, R2, UR11, !P0 ;  /* 0x0000000b02007c0c */ /* 0x000fe4000c7a1270 */
[-C--:B------:R-:W-:Y:S02]  /*5810*/  LEA R8, P4, R19, R20.reuse, 0x2 ;  /* 0x0000001413087211 */ /* 0x080fe400078810ff */
[-C--:B------:R-:W-:Y:S02]  /*5820*/  LEA R12, P6, R13, R20.reuse, 0x2 ;  /* 0x000000140d0c7211 */ /* 0x080fe400078c10ff */
[-C--:B------:R-:W-:Y:S01]  /*5830*/  LEA.HI.X.SX32 R9, R19, R3.reuse, 0x2, P4 ;  /* 0x0000000313097211 */ /* 0x080fe200020f16ff */
[C---:B--2---:R-:W-:Y:S01]  /*5840*/  IMAD R11, R0.reuse, 0x4, R13 ;  /* 0x00000004000b7824 */ /* 0x044fe200078e020d */
[----:B------:R-:W-:Y:S02]  /*5850*/  LEA.HI.X.SX32 R13, R13, R3, 0x2, P6 ;  /* 0x000000030d0d7211 */ /* 0x000fe400030f16ff */
[----:B------:R-:W-:Y:S01]  /*5860*/  LOP3.LUT R2, R21, 0x6c, RZ, 0xfc, !PT ;  /* 0x0000006c15027812 */ /* 0x000fe200078efcff */
[----:B-1----:R-:W-:Y:S01]  /*5870*/  IMAD R15, R0, 0x4, R11 ;  /* 0x00000004000f7824 */ /* 0x002fe200078e020b */
[-C--:B------:R-:W-:Y:S01]  /*5880*/  LEA R10, P6, R11, R20.reuse, 0x2 ;  /* 0x000000140b0a7211 */ /* 0x080fe200078c10ff */
[----:B------:R1:W-:Y:S01]  /*5890*/  @P5 STG.E desc[UR22][R8.64], R4 ;  /* 0x0000000408005986 */ /* 0x0003e2000c101916 */
[----:B------:R-:W-:Y:S01]  /*58a0*/  ISETP.LT.AND P4, PT, R2, UR11, !P0 ;  /* 0x0000000b02007c0c */ /* 0x000fe2000c781270 */
[C---:B------:R-:W-:Y:S01]  /*58b0*/  IMAD R17, R0.reuse, 0x4, R15 ;  /* 0x0000000400117824 */ /* 0x040fe200078e020f */
[----:B------:R-:W-:Y:S01]  /*58c0*/  LOP3.LUT R2, R21, 0x68, RZ, 0xfc, !PT ;  /* 0x0000006815027812 */ /* 0x000fe200078efcff */
[----:B------:R2:W-:Y:S01]  /*58d0*/  @P2 STG.E desc[UR22][R12.64], R5 ;  /* 0x000000050c002986 */ /* 0x0005e2000c101916 */
[----:B------:R-:W-:Y:S01]  /*58e0*/  LEA R14, P2, R15, R20, 0x2 ;  /* 0x000000140f0e7211 */ /* 0x000fe200078410ff */
[----:B------:R-:W-:Y:S01]  /*58f0*/  IMAD R19, R0, 0x4, R17 ;  /* 0x0000000400137824 */ /* 0x000fe200078e0211 */
[----:B------:R-:W-:-:S02]  /*5900*/  ISETP.LT.AND P5, PT, R2, UR11, !P0 ;  /* 0x0000000b02007c0c */ /* 0x000fc4000c7a1270 */
[-C--:B------:R-:W-:Y:S02]  /*5910*/  LEA.HI.X.SX32 R15, R15, R3.reuse, 0x2, P2 ;  /* 0x000000030f0f7211 */ /* 0x080fe400010f16ff */
[C---:B------:R-:W-:Y:S02]  /*5920*/  LOP3.LUT R16, R21.reuse, 0x74, RZ, 0xfc, !PT ;  /* 0x0000007415107812 */ /* 0x040fe400078efcff */
[----:B------:R-:W-:Y:S01]  /*5930*/  LOP3.LUT R2, R21, 0x7c, RZ, 0xfc, !PT ;  /* 0x0000007c15027812 */ /* 0x000fe200078efcff */
[C---:B------:R-:W-:Y:S01]  /*5940*/  IMAD R21, R0.reuse, 0x4, R19 ;  /* 0x0000000400157824 */ /* 0x040fe200078e0213 */
[-C--:B------:R-:W-:Y:S02]  /*5950*/  LEA.HI.X.SX32 R11, R11, R3.reuse, 0x2, P6 ;  /* 0x000000030b0b7211 */ /* 0x080fe400030f16ff */
[-C--:B-1----:R-:W-:Y:S01]  /*5960*/  LEA R4, P2, R19, R20.reuse, 0x2 ;  /* 0x0000001413047211 */ /* 0x082fe200078410ff */
[----:B------:R-:W-:Y:S01]  /*5970*/  IMAD R0, R0, 0x4, R21 ;  /* 0x0000000400007824 */ /* 0x000fe200078e0215 */
[----:B------:R-:W-:Y:S01]  /*5980*/  LEA R8, P6, R17, R20, 0x2 ;  /* 0x0000001411087211 */ /* 0x000fe200078c10ff */
[----:B------:R1:W-:Y:S01]  /*5990*/  @P5 STG.E desc[UR22][R10.64], R6 ;  /* 0x000000060a005986 */ /* 0x0003e2000c101916 */
[----:B--2---:R-:W-:-:S02]  /*59a0*/  LEA.HI.X.SX32 R5, R19, R3, 0x2, P2 ;  /* 0x0000000313057211 */ /* 0x004fc400010f16ff */
[-C--:B------:R-:W-:Y:S01]  /*59b0*/  LEA.HI.X.SX32 R9, R17, R3.reuse, 0x2, P6 ;  /* 0x0000000311097211 */ /* 0x080fe200030f16ff */
[----:B------:R1:W-:Y:S01]  /*59c0*/  @P4 STG.E desc[UR22][R14.64], R7 ;  /* 0x000000070e004986 */ /* 0x0003e2000c101916 */
[----:B------:R-:W-:Y:S02]  /*59d0*/  ISETP.LT.AND P2, PT, R16, UR11, !P0 ;  /* 0x0000000b10007c0c */ /* 0x000fe4000c741270 */
[CC--:B------:R-:W-:Y:S01]  /*59e0*/  LEA R12, P6, R21.reuse, R20.reuse, 0x2 ;  /* 0x00000014150c7211 */ /* 0x0c0fe200078c10ff */
[----:B----4-:R1:W-:Y:S01]  /*59f0*/  @P3 STG.E desc[UR22][R8.64], R36 ;  /* 0x0000002408003986 */ /* 0x0103e2000c101916 */
[----:B------:R-:W-:Y:S02]  /*5a00*/  ISETP.LT.AND P0, PT, R2, UR11, !P0 ;  /* 0x0000000b02007c0c */ /* 0x000fe4000c701270 */
[----:B------:R-:W-:Y:S02]  /*5a10*/  LEA.HI.X.SX32 R13, R21, R3, 0x2, P6 ;  /* 0x00000003150d7211 */ /* 0x000fe400030f16ff */
[----:B------:R-:W-:-:S04]  /*5a20*/  LEA R20, P6, R0, R20, 0x2 ;  /* 0x0000001400147211 */ /* 0x000fc800078c10ff */
[----:B------:R-:W-:Y:S01]  /*5a30*/  LEA.HI.X.SX32 R21, R0, R3, 0x2, P6 ;  /* 0x0000000300157211 */ /* 0x000fe200030f16ff */
[----:B------:R1:W-:Y:S04]  /*5a40*/  @P2 STG.E desc[UR22][R4.64], R37 ;  /* 0x0000002504002986 */ /* 0x0003e8000c101916 */
[----:B------:R1:W-:Y:S04]  /*5a50*/  @P1 STG.E desc[UR22][R12.64], R38 ;  /* 0x000000260c001986 */ /* 0x0003e8000c101916 */
[----:B------:R1:W-:Y:S01]  /*5a60*/  @P0 STG.E desc[UR22][R20.64], R39 ;  /* 0x0000002714000986 */ /* 0x0003e2000c101916 */
[----:B------:R-:W-:Y:S06]  /*5a70*/  BAR.SYNC.DEFER_BLOCKING 0x0 ;  /* 0x0000000000007b1d */ /* 0x000fec0000010000 */
[----:B------:R-:W-:Y:S05]  /*5a80*/  BRA.U UP0, `(.L_x_13) ;  /* 0x0000000100a07547 */ /* 0x000fea000b800000 */
[----:B------:R-:W2:Y:S01]  /*5a90*/  S2UR UR5, SR_CgaCtaId ;  /* 0x00000000000579c3 */ /* 0x000ea20000008800 */
[----:B------:R-:W-:Y:S01]  /*5aa0*/  NOP ;  /* 0x0000000000007918 */ /* 0x000fe20000000000 */
[----:B------:R-:W-:Y:S01]  /*5ab0*/  UMOV UR4, 0x50 ;  /* 0x0000005000047882 */ /* 0x000fe20000000000 */
[----:B------:R-:W-:Y:S02]  /*5ac0*/  IMAD.U32 R0, RZ, RZ, UR26 ;  /* 0x0000001aff007e24 */ /* 0x000fe4000f8e00ff */
[----:B------:R-:W-:Y:S02]  /*5ad0*/  IMAD.MOV.U32 R3, RZ, RZ, 0xf ;  /* 0x0000000fff037424 */ /* 0x000fe400078e00ff */
[----:B-1----:R-:W-:Y:S01]  /*5ae0*/  IMAD.MOV.U32 R7, RZ, RZ, 0x1 ;  /* 0x00000001ff077424 */ /* 0x002fe200078e00ff */
[----:B------:R-:W-:-:S04]  /*5af0*/  LOP3.LUT R0, R0, 0xffff, RZ, 0xc0, !PT ;  /* 0x0000ffff00007812 */ /* 0x000fc800078ec0ff */
[----:B------:R-:W-:-:S05]  /*5b00*/  SHF.R.U32.HI R0, RZ, 0x5, R0 ;  /* 0x00000005ff007819 */ /* 0x000fca0000011600 */
[----:B------:R-:W-:Y:S01]  /*5b10*/  VIADD R2, R0, 0x10 ;  /* 0x0000001000027836 */ /* 0x000fe20000000000 */
[----:B------:R-:W-:Y:S01]  /*5b20*/  SHF.L.U32 R0, R3, R0, RZ ;  /* 0x0000000003007219 */ /* 0x000fe200000006ff */
[----:B--2---:R-:W-:-:S03]  /*5b30*/  ULEA UR6, UR5, UR4, 0x18 ;  /* 0x0000000405067291 */ /* 0x004fc6000f8ec0ff */
[----:B------:R-:W-:-:S04]  /*5b40*/  SHF.L.U32 R3, R7, R2, RZ ;  /* 0x0000000207037219 */ /* 0x000fc800000006ff */
[----:B------:R-:W-:Y:S02]  /*5b50*/  LOP3.LUT R0, R3, R0, RZ, 0xfc, !PT ;  /* 0x0000000003007212 */ /* 0x000fe400078efcff */
[----:B------:R-:W1:Y:S02]  /*5b60*/  LDS R5, [UR6] ;  /* 0x00000006ff057984 */ /* 0x000e640008000800 */
[C---:B------:R-:W-:Y:S02]  /*5b70*/  LOP3.LUT R2, R0.reuse, 0xffff, RZ, 0xc0, !PT ;  /* 0x0000ffff00027812 */ /* 0x040fe400078ec0ff */
[----:B-1----:R-:W-:-:S04]  /*5b80*/  LOP3.LUT R3, R0, 0xffff, R5, 0x80, !PT ;  /* 0x0000ffff00037812 */ /* 0x002fc800078e8005 */
[----:B------:R-:W-:-:S13]  /*5b90*/  ISETP.NE.AND P0, PT, R3, R2, PT ;  /* 0x000000020300720c */ /* 0x000fda0003f05270 */
[----:B------:R-:W-:Y:S05]  /*5ba0*/  @P0 BRA `(.L_x_14) ;  /* 0x0000000000500947 */ /* 0x000fea0003800000 */
[----:B------:R-:W-:Y:S02]  /*5bb0*/  SHF.R.U32.HI R5, RZ, 0x10, R5 ;  /* 0x00000010ff057819 */ /* 0x000fe40000011605 */
[----:B------:R-:W-:-:S04]  /*5bc0*/  SHF.R.U32.HI R2, RZ, 0x10, R0 ;  /* 0x00000010ff027819 */ /* 0x000fc80000011600 */
[----:B------:R-:W-:-:S04]  /*5bd0*/  LOP3.LUT R5, R5, R2, RZ, 0xc0, !PT ;  /* 0x0000000205057212 */ /* 0x000fc800078ec0ff */
[----:B------:R-:W-:-:S13]  /*5be0*/  ISETP.NE.AND P0, PT, R5, R2, PT ;  /* 0x000000020500720c */ /* 0x000fda0003f05270 */
[----:B------:R-:W-:Y:S05]  /*5bf0*/  @P0 BRA `(.L_x_15) ;  /* 0x0000000000300947 */ /* 0x000fea0003800000 */
[----:B------:R-:W-:Y:S01]  /*5c00*/  R2UR UR4, R0 ;  /* 0x00000000000472ca */ /* 0x000fe200000e0000 */
[----:B------:R-:W-:Y:S01]  /*5c10*/  VOTEU.ANY UR5, UPT, PT ;  /* 0x0000000000057886 */ /* 0x000fe200038e0100 */
[----:B------:R-:W1:Y:S01]  /*5c20*/  S2R R0, SR_LANEID ;  /* 0x0000000000007919 */ /* 0x000e620000000000 */
[----:B------:R-:W-:-:S10]  /*5c30*/  UFLO.U32 UR5, UR5 ;  /* 0x00000005000572bd */ /* 0x000fd400080e0000 */
[----:B------:R-:W-:-:S06]  /*5c40*/  ULOP3.LUT UR4, URZ, UR4, URZ, 0x33, !UPT ;  /* 0x00000004ff047292 */ /* 0x000fcc000f8e33ff */
[----:B------:R-:W-:-:S04]  /*5c50*/  IMAD.U32 R2, RZ, RZ, UR4 ;  /* 0x00000004ff027e24 */ /* 0x000fc8000f8e00ff */
[----:B------:R-:W2:Y:S02]  /*5c60*/  REDUX UR7, R2 ;  /* 0x00000000020773c4 */ /* 0x000ea40000000000 */
[----:B------:R3:W-:Y:S01]  /*5c70*/  UTCATOMSWS.AND URZ, UR4 ;  /* 0x0000000400ff79e3 */ /* 0x0007e20008000000 */
[----:B-1----:R-:W-:Y:S01]  /*5c80*/  ISETP.EQ.U32.AND P0, PT, R0, UR5, PT ;  /* 0x0000000500007c0c */ /* 0x002fe2000bf02070 */
[----:B--2---:R-:W-:-:S12]  /*5c90*/  IMAD.U32 R0, RZ, RZ, UR7 ;  /* 0x00000007ff007e24 */ /* 0x004fd8000f8e00ff */
[----:B------:R3:W-:Y:S01]  /*5ca0*/  @P0 ATOMS.AND RZ, [UR6], R0 ;  /* 0x00000000ffff098c */ /* 0x0007e2000a800006 */
[----:B------:R-:W-:Y:S05]  /*5cb0*/  BRA `(.L_x_13) ;  /* 0x0000000000147947 */ /* 0x000fea0003800000 */
.L_x_15:
[----:B------:R-:W-:-:S07]  /*5cc0*/  MOV R2, 0x5ce0 ;  /* 0x00005ce000027802 */ /* 0x000fce0000000f00 */
[----:B------:R-:W-:Y:S05]  /*5cd0*/  CALL.REL.NOINC `($__internal_0_$__cuda_sm10x_tcgen05_guardrail_trap_col_being_dealloced_not_returned_by_alloc) ;  /* 0x00000000002c7944 */ /* 0x000fea0003c00000 */
[----:B------:R-:W-:Y:S05]  /*5ce0*/  BRA `(.L_x_13) ;  /* 0x0000000000087947 */ /* 0x000fea0003800000 */
.L_x_14:
[----:B------:R-:W-:-:S07]  /*5cf0*/  MOV R2, 0x5d10 ;  /* 0x00005d1000027802 */ /* 0x000fce0000000f00 */
[----:B------:R-:W-:Y:S05]  /*5d00*/  CALL.REL.NOINC `($__internal_2_$__cuda_sm10x_tcgen05_guardrail_trap_unallocated_columns_being_dealloced) ;  /* 0x0000000000387944 */ /* 0x000fea0003c00000 */
.L_x_13:
[----:B------:R-:W-:Y:S01]  /*5d10*/  NOP ;  /* 0x0000000000007918 */ /* 0x000fe20000000000 */
[----:B---3--:R-:W-:Y:S05]  /*5d20*/  EXIT ;  /* 0x000000000000794d */ /* 0x008fea0003800000 */
.L_x_9:
[----:B------:R-:W1:Y:S02]  /*5d30*/  SYNCS.PHASECHK.TRANS64.TRYWAIT P4, [UR18], R5 ;  /* 0x00000005ff0075a7 */ /* 0x000e640008081112 */
[----:B-1----:R-:W-:Y:S05]  /*5d40*/  @!P4 BRA `(.L_x_9) ;  /* 0xfffffffc00f8c947 */ /* 0x002fea000383ffff */
[----:B------:R-:W-:Y:S05]  /*5d50*/  BRA `(.L_x_16) ;  /* 0xffffffe000c47947 */ /* 0x000fea000383ffff */
.L_x_12:
[----:B------:R-:W2:Y:S02]  /*5d60*/  SYNCS.PHASECHK.TRANS64.TRYWAIT P1, [UR12], R4 ;  /* 0x00000004ff0075a7 */ /* 0x000ea4000802110c */
[----:B--2---:R-:W-:Y:S05]  /*5d70*/  @!P1 BRA `(.L_x_12) ;  /* 0xfffffffc00f89947 */ /* 0x004fea000383ffff */
[----:B------:R-:W-:Y:S05]  /*5d80*/  BRA `(.L_x_11) ;  /* 0xffffffec00087947 */ /* 0x000fea000383ffff */
        .weak           $__internal_0_$__cuda_sm10x_tcgen05_guardrail_trap_col_being_dealloced_not_returned_by_alloc
        .type           $__internal_0_$__cuda_sm10x_tcgen05_guardrail_trap_col_being_dealloced_not_returned_by_alloc,@function
        .size           $__internal_0_$__cuda_sm10x_tcgen05_guardrail_trap_col_being_dealloced_not_returned_by_alloc,($__internal_1_$__cuda_sm10x_tcgen05_guardrail_trap_phase_invalid_during_alloc - $__internal_0_$__cuda_sm10x_tcgen05_guardrail_trap_col_being_dealloced_not_returned_by_alloc)
$__internal_0_$__cuda_sm10x_tcgen05_guardrail_trap_col_being_dealloced_not_returned_by_alloc:
[----:B------:R-:W-:Y:S05]  /*5d90*/  BPT.TRAP 0x1 ;  /* 0x000000040000795c */ /* 0x000fea0000300000 */
[----:B------:R-:W-:-:S04]  /*5da0*/  IMAD.MOV.U32 R3, RZ, RZ, 0x0 ;  /* 0x00000000ff037424 */ /* 0x000fc800078e00ff */
[----:B------:R-:W-:Y:S05]  /*5db0*/  RET.REL.NODEC R2 `(matmul_kernel) ;  /* 0xffffffa002907950 */ /* 0x000fea0003c3ffff */
        .weak           $__internal_1_$__cuda_sm10x_tcgen05_guardrail_trap_phase_invalid_during_alloc
        .type           $__internal_1_$__cuda_sm10x_tcgen05_guardrail_trap_phase_invalid_during_alloc,@function
        .size           $__internal_1_$__cuda_sm10x_tcgen05_guardrail_trap_phase_invalid_during_alloc,($__internal_2_$__cuda_sm10x_tcgen05_guardrail_trap_unallocated_columns_being_dealloced - $__internal_1_$__cuda_sm10x_tcgen05_guardrail_trap_phase_invalid_during_alloc)
$__internal_1_$__cuda_sm10x_tcgen05_guardrail_trap_phase_invalid_during_alloc:
[----:B------:R-:W-:Y:S05]  /*5dc0*/  BPT.TRAP 0x1 ;  /* 0x000000040000795c */ /* 0x000fea0000300000 */
[----:B------:R-:W-:-:S04]  /*5dd0*/  IMAD.MOV.U32 R3, RZ, RZ, 0x0 ;  /* 0x00000000ff037424 */ /* 0x000fc800078e00ff */
[----:B------:R-:W-:Y:S05]  /*5de0*/  RET.REL.NODEC R2 `(matmul_kernel) ;  /* 0xffffffa002847950 */ /* 0x000fea0003c3ffff */
        .weak           $__internal_2_$__cuda_sm10x_tcgen05_guardrail_trap_unallocated_columns_being_dealloced
        .type           $__internal_2_$__cuda_sm10x_tcgen05_guardrail_trap_unallocated_columns_being_dealloced,@function
        .size           $__internal_2_$__cuda_sm10x_tcgen05_guardrail_trap_unallocated_columns_being_dealloced,(.L_x_20 - $__internal_2_$__cuda_sm10x_tcgen05_guardrail_trap_unallocated_columns_being_dealloced)
$__internal_2_$__cuda_sm10x_tcgen05_guardrail_trap_unallocated_columns_being_dealloced:
[----:B------:R-:W-:Y:S05]  /*5df0*/  BPT.TRAP 0x1 ;  /* 0x000000040000795c */ /* 0x000fea0000300000 */
[----:B------:R-:W-:-:S04]  /*5e00*/  IMAD.MOV.U32 R3, RZ, RZ, 0x0 ;  /* 0x00000000ff037424 */ /* 0x000fc800078e00ff */
[----:B------:R-:W-:Y:S05]  /*5e10*/  RET.REL.NODEC R2 `(matmul_kernel) ;  /* 0xffffffa002787950 */ /* 0x000fea0003c3ffff */
.L_x_17:
[----:B------:R-:W-:-:S00]  /*5e20*/  BRA `(.L_x_17) ;  /* 0xfffffffc00fc7947 */ /* 0x000fc0000383ffff */
[----:B------:R-:W-:-:S00]  /*5e30*/  NOP ;  /* 0x0000000000007918 */ /* 0x000fc00000000000 */
        /* <DEDUP_REMOVED lines=12> */
.L_x_20:


//--------------------- .nv.shared.matmul_kernel  --------------------------
	.section	.nv.shared.matmul_kernel,"aw",@nobits
	.sectionflags	@""
	.align	16
	.zero		1024


//--------------------- .nv.shared.reserved.0     --------------------------
	.section	.nv.shared.reserved.0,"aw",@nobits
	.align	8
	.weak		__nv_reservedSMEM_offset_0_alias
	.size		__nv_reservedSMEM_offset_0_alias, 0, 64
	.other		__nv_reservedSMEM_offset_0_alias,@"STO_CUDA_RESERVED_SHARED STV_DEFAULT"
__nv_reservedSMEM_offset_0_alias:
	.zero		0
.nv.shared.reserved.0:
	.zero		64
	.weak		__nv_reservedSMEM_allocation_phase
	.type		__nv_reservedSMEM_allocation_phase,@object
	.size		__nv_reservedSMEM_allocation_phase,(.L_0 - __nv_reservedSMEM_allocation_phase)
__nv_reservedSMEM_allocation_phase:
	.zero		1
.L_0:
	.zero		7
	.weak		__nv_reservedSMEM_devtool_atexit_pc
	.type		__nv_reservedSMEM_devtool_atexit_pc,@object
	.size		__nv_reservedSMEM_devtool_atexit_pc,(__nv_reservedSMEM_allocation_mask - __nv_reservedSMEM_devtool_atexit_pc)
__nv_reservedSMEM_devtool_atexit_pc:
	.zero		8
	.weak		__nv_reservedSMEM_allocation_mask
	.type		__nv_reservedSMEM_allocation_mask,@object
	.size		__nv_reservedSMEM_allocation_mask,(.L_2 - __nv_reservedSMEM_allocation_mask)
__nv_reservedSMEM_allocation_mask:
	.zero		4
.L_2:


//--------------------- .nv.constant0.matmul_kernel --------------------------
	.section	.nv.constant0.matmul_kernel,"a",@progbits
	.sectionflags	@""
	.align	4
.nv.constant0.matmul_kernel:
	.zero		976


//--------------------- SYMBOLS --------------------------

	.type		.nv.reservedSmem.offset0,@object
	.size		.nv.reservedSmem.offset0,0x4
	.type		.nv.reservedSmem.cap,@object
	.size		.nv.reservedSmem.cap,0x4
